//
// Generated by NVIDIA NVVM Compiler
//
// Compiler Build ID: CL-36424714
// Cuda compilation tools, release 13.0, V13.0.88
// Based on NVVM 20.0.0
//

.version 9.0
.target sm_100
.address_size 64

	// .globl	_ZN10mxfp4_gemm18mxfp4_matmul_tiledI6__halfLi32ELi32ELi32EEEvPKT_PKhS6_S4_PS2_iiib
// _ZZN10mxfp4_gemm18mxfp4_matmul_tiledI6__halfLi32ELi32ELi32EEEvPKT_PKhS6_S4_PS2_iiibE7s_input has been demoted
// _ZZN10mxfp4_gemm18mxfp4_matmul_tiledI6__halfLi32ELi32ELi32EEEvPKT_PKhS6_S4_PS2_iiibE8s_weight has been demoted
// _ZZN10mxfp4_gemm18mxfp4_matmul_tiledI13__nv_bfloat16Li32ELi32ELi32EEEvPKT_PKhS6_S4_PS2_iiibE7s_input has been demoted
// _ZZN10mxfp4_gemm18mxfp4_matmul_tiledI13__nv_bfloat16Li32ELi32ELi32EEEvPKT_PKhS6_S4_PS2_iiibE8s_weight has been demoted
.const .align 4 .b8 _ZN10mxfp4_gemm7FP4_LUTE[64] = {0, 0, 0, 0, 0, 0, 0, 63, 0, 0, 128, 63, 0, 0, 192, 63, 0, 0, 0, 64, 0, 0, 64, 64, 0, 0, 128, 64, 0, 0, 192, 64, 0, 0, 0, 128, 0, 0, 0, 191, 0, 0, 128, 191, 0, 0, 192, 191, 0, 0, 0, 192, 0, 0, 64, 192, 0, 0, 128, 192, 0, 0, 192, 192};
.extern .shared .align 16 .b8 _ZN10mxfp4_gemm14s_input_paddedE[];

.visible .entry _ZN10mxfp4_gemm18mxfp4_matmul_tiledI6__halfLi32ELi32ELi32EEEvPKT_PKhS6_S4_PS2_iiib(
	.param .u64 .ptr .align 1 _ZN10mxfp4_gemm18mxfp4_matmul_tiledI6__halfLi32ELi32ELi32EEEvPKT_PKhS6_S4_PS2_iiib_param_0,
	.param .u64 .ptr .align 1 _ZN10mxfp4_gemm18mxfp4_matmul_tiledI6__halfLi32ELi32ELi32EEEvPKT_PKhS6_S4_PS2_iiib_param_1,
	.param .u64 .ptr .align 1 _ZN10mxfp4_gemm18mxfp4_matmul_tiledI6__halfLi32ELi32ELi32EEEvPKT_PKhS6_S4_PS2_iiib_param_2,
	.param .u64 .ptr .align 1 _ZN10mxfp4_gemm18mxfp4_matmul_tiledI6__halfLi32ELi32ELi32EEEvPKT_PKhS6_S4_PS2_iiib_param_3,
	.param .u64 .ptr .align 1 _ZN10mxfp4_gemm18mxfp4_matmul_tiledI6__halfLi32ELi32ELi32EEEvPKT_PKhS6_S4_PS2_iiib_param_4,
	.param .u32 _ZN10mxfp4_gemm18mxfp4_matmul_tiledI6__halfLi32ELi32ELi32EEEvPKT_PKhS6_S4_PS2_iiib_param_5,
	.param .u32 _ZN10mxfp4_gemm18mxfp4_matmul_tiledI6__halfLi32ELi32ELi32EEEvPKT_PKhS6_S4_PS2_iiib_param_6,
	.param .u32 _ZN10mxfp4_gemm18mxfp4_matmul_tiledI6__halfLi32ELi32ELi32EEEvPKT_PKhS6_S4_PS2_iiib_param_7,
	.param .u8 _ZN10mxfp4_gemm18mxfp4_matmul_tiledI6__halfLi32ELi32ELi32EEEvPKT_PKhS6_S4_PS2_iiib_param_8
)
{
	.reg .pred 	%p<21>;
	.reg .b16 	%rs<13>;
	.reg .b32 	%r<59>;
	.reg .b32 	%f<121>;
	.reg .b64 	%rd<21>;
	// demoted variable
	.shared .align 4 .b8 _ZZN10mxfp4_gemm18mxfp4_matmul_tiledI6__halfLi32ELi32ELi32EEEvPKT_PKhS6_S4_PS2_iiibE7s_input[4608];
	// demoted variable
	.shared .align 4 .b8 _ZZN10mxfp4_gemm18mxfp4_matmul_tiledI6__halfLi32ELi32ELi32EEEvPKT_PKhS6_S4_PS2_iiibE8s_weight[4608];
	ld.param.u64 	%rd1, [_ZN10mxfp4_gemm18mxfp4_matmul_tiledI6__halfLi32ELi32ELi32EEEvPKT_PKhS6_S4_PS2_iiib_param_0];
	ld.param.u64 	%rd2, [_ZN10mxfp4_gemm18mxfp4_matmul_tiledI6__halfLi32ELi32ELi32EEEvPKT_PKhS6_S4_PS2_iiib_param_1];
	ld.param.u64 	%rd3, [_ZN10mxfp4_gemm18mxfp4_matmul_tiledI6__halfLi32ELi32ELi32EEEvPKT_PKhS6_S4_PS2_iiib_param_2];
	ld.param.u64 	%rd4, [_ZN10mxfp4_gemm18mxfp4_matmul_tiledI6__halfLi32ELi32ELi32EEEvPKT_PKhS6_S4_PS2_iiib_param_3];
	ld.param.u32 	%r29, [_ZN10mxfp4_gemm18mxfp4_matmul_tiledI6__halfLi32ELi32ELi32EEEvPKT_PKhS6_S4_PS2_iiib_param_5];
	ld.param.u32 	%r30, [_ZN10mxfp4_gemm18mxfp4_matmul_tiledI6__halfLi32ELi32ELi32EEEvPKT_PKhS6_S4_PS2_iiib_param_6];
	ld.param.u32 	%r31, [_ZN10mxfp4_gemm18mxfp4_matmul_tiledI6__halfLi32ELi32ELi32EEEvPKT_PKhS6_S4_PS2_iiib_param_7];
	mov.u32 	%r32, %ctaid.x;
	mov.u32 	%r33, %ctaid.y;
	mov.u32 	%r1, %tid.x;
	mov.u32 	%r2, %tid.y;
	shl.b32 	%r3, %r33, 5;
	add.s32 	%r4, %r3, %r2;
	shl.b32 	%r5, %r32, 5;
	add.s32 	%r6, %r5, %r1;
	shl.b32 	%r34, %r2, 5;
	add.s32 	%r7, %r34, %r1;
	setp.lt.s32 	%p2, %r31, 1;
	mov.f32 	%f118, 0f00000000;
	@%p2 bra 	$L__BB0_11;
	add.s32 	%r36, %r31, 31;
	shr.u32 	%r37, %r36, 5;
	shr.u32 	%r38, %r7, 5;
	and.b32  	%r54, %r1, 31;
	add.s32 	%r9, %r38, %r3;
	mul.lo.s32 	%r39, %r38, 144;
	mov.u32 	%r40, _ZZN10mxfp4_gemm18mxfp4_matmul_tiledI6__halfLi32ELi32ELi32EEEvPKT_PKhS6_S4_PS2_iiibE7s_input;
	add.s32 	%r41, %r40, %r39;
	shl.b32 	%r42, %r1, 2;
	and.b32  	%r43, %r42, 124;
	add.s32 	%r10, %r41, %r43;
	add.s32 	%r11, %r38, %r5;
	shr.u32 	%r44, %r31, 1;
	mul.lo.s32 	%r57, %r11, %r37;
	and.b32  	%r12, %r1, 1;
	mov.u32 	%r45, _ZZN10mxfp4_gemm18mxfp4_matmul_tiledI6__halfLi32ELi32ELi32EEEvPKT_PKhS6_S4_PS2_iiibE8s_weight;
	add.s32 	%r46, %r45, %r39;
	add.s32 	%r13, %r46, %r43;
	setp.lt.s32 	%p3, %r4, %r29;
	setp.lt.s32 	%p4, %r6, %r30;
	and.pred  	%p1, %p3, %p4;
	mad.lo.s32 	%r14, %r2, 144, %r40;
	mad.lo.s32 	%r15, %r1, 144, %r45;
	shr.u32 	%r47, %r54, 1;
	mad.lo.s32 	%r56, %r11, %r44, %r47;
	mad.lo.s32 	%r55, %r9, %r31, %r54;
	mov.f32 	%f118, 0f00000000;
	mov.b32 	%r58, 0;
	mov.u64 	%rd13, _ZN10mxfp4_gemm7FP4_LUTE;
	not.pred 	%p13, %p1;
$L__BB0_2:
	setp.gt.u32 	%p5, %r7, 1023;
	@%p5 bra 	$L__BB0_8;
	setp.ge.s32 	%p6, %r9, %r29;
	setp.ge.s32 	%p7, %r54, %r31;
	mov.f32 	%f116, 0f00000000;
	or.pred  	%p8, %p6, %p7;
	@%p8 bra 	$L__BB0_5;
	mul.wide.u32 	%rd7, %r55, 2;
	add.s64 	%rd6, %rd1, %rd7;
	// begin inline asm
	ld.global.nc.b16 %rs2, [%rd6];
	// end inline asm
	// begin inline asm
	{  cvt.f32.f16 %f116, %rs2;}

	// end inline asm
$L__BB0_5:
	setp.ge.s32 	%p10, %r11, %r30;
	st.shared.f32 	[%r10], %f116;
	mov.f32 	%f117, 0f00000000;
	or.pred  	%p11, %p10, %p7;
	@%p11 bra 	$L__BB0_7;
	setp.eq.s32 	%p12, %r12, 0;
	cvt.u64.u32 	%rd10, %r56;
	add.s64 	%rd8, %rd2, %rd10;
	// begin inline asm
	ld.global.nc.u8 %r48, [%rd8];
	// end inline asm
	cvt.u16.u32 	%rs4, %r48;
	and.b16  	%rs5, %rs4, 240;
	cvt.u64.u32 	%rd11, %r57;
	add.s64 	%rd9, %rd3, %rd11;
	// begin inline asm
	ld.global.nc.u8 %r49, [%rd9];
	// end inline asm
	shl.b32 	%r50, %r49, 23;
	and.b32  	%r51, %r50, 2139095040;
	mov.b32 	%f16, %r51;
	shr.u16 	%rs6, %rs5, 4;
	and.b16  	%rs7, %rs4, 15;
	selp.b16 	%rs8, %rs7, %rs6, %p12;
	cvt.u32.u16 	%r52, %rs8;
	mul.wide.u32 	%rd12, %r52, 4;
	add.s64 	%rd14, %rd13, %rd12;
	ld.const.f32 	%f17, [%rd14];
	mul.f32 	%f117, %f17, %f16;
$L__BB0_7:
	st.shared.f32 	[%r13], %f117;
$L__BB0_8:
	bar.sync 	0;
	@%p13 bra 	$L__BB0_10;
	ld.shared.f32 	%f18, [%r14];
	ld.shared.f32 	%f19, [%r15];
	fma.rn.f32 	%f20, %f18, %f19, %f118;
	ld.shared.f32 	%f21, [%r14+4];
	ld.shared.f32 	%f22, [%r15+4];
	fma.rn.f32 	%f23, %f21, %f22, %f20;
	ld.shared.f32 	%f24, [%r14+8];
	ld.shared.f32 	%f25, [%r15+8];
	fma.rn.f32 	%f26, %f24, %f25, %f23;
	ld.shared.f32 	%f27, [%r14+12];
	ld.shared.f32 	%f28, [%r15+12];
	fma.rn.f32 	%f29, %f27, %f28, %f26;
	ld.shared.f32 	%f30, [%r14+16];
	ld.shared.f32 	%f31, [%r15+16];
	fma.rn.f32 	%f32, %f30, %f31, %f29;
	ld.shared.f32 	%f33, [%r14+20];
	ld.shared.f32 	%f34, [%r15+20];
	fma.rn.f32 	%f35, %f33, %f34, %f32;
	ld.shared.f32 	%f36, [%r14+24];
	ld.shared.f32 	%f37, [%r15+24];
	fma.rn.f32 	%f38, %f36, %f37, %f35;
	ld.shared.f32 	%f39, [%r14+28];
	ld.shared.f32 	%f40, [%r15+28];
	fma.rn.f32 	%f41, %f39, %f40, %f38;
	ld.shared.f32 	%f42, [%r14+32];
	ld.shared.f32 	%f43, [%r15+32];
	fma.rn.f32 	%f44, %f42, %f43, %f41;
	ld.shared.f32 	%f45, [%r14+36];
	ld.shared.f32 	%f46, [%r15+36];
	fma.rn.f32 	%f47, %f45, %f46, %f44;
	ld.shared.f32 	%f48, [%r14+40];
	ld.shared.f32 	%f49, [%r15+40];
	fma.rn.f32 	%f50, %f48, %f49, %f47;
	ld.shared.f32 	%f51, [%r14+44];
	ld.shared.f32 	%f52, [%r15+44];
	fma.rn.f32 	%f53, %f51, %f52, %f50;
	ld.shared.f32 	%f54, [%r14+48];
	ld.shared.f32 	%f55, [%r15+48];
	fma.rn.f32 	%f56, %f54, %f55, %f53;
	ld.shared.f32 	%f57, [%r14+52];
	ld.shared.f32 	%f58, [%r15+52];
	fma.rn.f32 	%f59, %f57, %f58, %f56;
	ld.shared.f32 	%f60, [%r14+56];
	ld.shared.f32 	%f61, [%r15+56];
	fma.rn.f32 	%f62, %f60, %f61, %f59;
	ld.shared.f32 	%f63, [%r14+60];
	ld.shared.f32 	%f64, [%r15+60];
	fma.rn.f32 	%f65, %f63, %f64, %f62;
	ld.shared.f32 	%f66, [%r14+64];
	ld.shared.f32 	%f67, [%r15+64];
	fma.rn.f32 	%f68, %f66, %f67, %f65;
	ld.shared.f32 	%f69, [%r14+68];
	ld.shared.f32 	%f70, [%r15+68];
	fma.rn.f32 	%f71, %f69, %f70, %f68;
	ld.shared.f32 	%f72, [%r14+72];
	ld.shared.f32 	%f73, [%r15+72];
	fma.rn.f32 	%f74, %f72, %f73, %f71;
	ld.shared.f32 	%f75, [%r14+76];
	ld.shared.f32 	%f76, [%r15+76];
	fma.rn.f32 	%f77, %f75, %f76, %f74;
	ld.shared.f32 	%f78, [%r14+80];
	ld.shared.f32 	%f79, [%r15+80];
	fma.rn.f32 	%f80, %f78, %f79, %f77;
	ld.shared.f32 	%f81, [%r14+84];
	ld.shared.f32 	%f82, [%r15+84];
	fma.rn.f32 	%f83, %f81, %f82, %f80;
	ld.shared.f32 	%f84, [%r14+88];
	ld.shared.f32 	%f85, [%r15+88];
	fma.rn.f32 	%f86, %f84, %f85, %f83;
	ld.shared.f32 	%f87, [%r14+92];
	ld.shared.f32 	%f88, [%r15+92];
	fma.rn.f32 	%f89, %f87, %f88, %f86;
	ld.shared.f32 	%f90, [%r14+96];
	ld.shared.f32 	%f91, [%r15+96];
	fma.rn.f32 	%f92, %f90, %f91, %f89;
	ld.shared.f32 	%f93, [%r14+100];
	ld.shared.f32 	%f94, [%r15+100];
	fma.rn.f32 	%f95, %f93, %f94, %f92;
	ld.shared.f32 	%f96, [%r14+104];
	ld.shared.f32 	%f97, [%r15+104];
	fma.rn.f32 	%f98, %f96, %f97, %f95;
	ld.shared.f32 	%f99, [%r14+108];
	ld.shared.f32 	%f100, [%r15+108];
	fma.rn.f32 	%f101, %f99, %f100, %f98;
	ld.shared.f32 	%f102, [%r14+112];
	ld.shared.f32 	%f103, [%r15+112];
	fma.rn.f32 	%f104, %f102, %f103, %f101;
	ld.shared.f32 	%f105, [%r14+116];
	ld.shared.f32 	%f106, [%r15+116];
	fma.rn.f32 	%f107, %f105, %f106, %f104;
	ld.shared.f32 	%f108, [%r14+120];
	ld.shared.f32 	%f109, [%r15+120];
	fma.rn.f32 	%f110, %f108, %f109, %f107;
	ld.shared.f32 	%f111, [%r14+124];
	ld.shared.f32 	%f112, [%r15+124];
	fma.rn.f32 	%f118, %f111, %f112, %f110;
$L__BB0_10:
	bar.sync 	0;
	add.s32 	%r58, %r58, 32;
	add.s32 	%r57, %r57, 1;
	add.s32 	%r56, %r56, 16;
	add.s32 	%r55, %r55, 32;
	add.s32 	%r54, %r54, 32;
	setp.lt.s32 	%p14, %r58, %r31;
	@%p14 bra 	$L__BB0_2;
$L__BB0_11:
	setp.ge.s32 	%p15, %r4, %r29;
	setp.ge.s32 	%p16, %r6, %r30;
	or.pred  	%p17, %p15, %p16;
	@%p17 bra 	$L__BB0_15;
	ld.param.s8 	%rs12, [_ZN10mxfp4_gemm18mxfp4_matmul_tiledI6__halfLi32ELi32ELi32EEEvPKT_PKhS6_S4_PS2_iiib_param_8];
	setp.eq.s16 	%p18, %rs12, 0;
	setp.eq.s64 	%p19, %rd4, 0;
	or.pred  	%p20, %p19, %p18;
	@%p20 bra 	$L__BB0_14;
	mul.wide.u32 	%rd16, %r6, 2;
	add.s64 	%rd15, %rd4, %rd16;
	// begin inline asm
	ld.global.nc.b16 %rs9, [%rd15];
	// end inline asm
	// begin inline asm
	{  cvt.f32.f16 %f113, %rs9;}

	// end inline asm
	add.f32 	%f118, %f118, %f113;
$L__BB0_14:
	ld.param.u64 	%rd20, [_ZN10mxfp4_gemm18mxfp4_matmul_tiledI6__halfLi32ELi32ELi32EEEvPKT_PKhS6_S4_PS2_iiib_param_4];
	// begin inline asm
	{  cvt.rn.f16.f32 %rs11, %f118;}

	// end inline asm
	mad.lo.s32 	%r53, %r30, %r4, %r6;
	cvta.to.global.u64 	%rd17, %rd20;
	mul.wide.u32 	%rd18, %r53, 2;
	add.s64 	%rd19, %rd17, %rd18;
	st.global.u16 	[%rd19], %rs11;
$L__BB0_15:
	ret;

}
	// .globl	_ZN10mxfp4_gemm18mxfp4_matmul_tiledI13__nv_bfloat16Li32ELi32ELi32EEEvPKT_PKhS6_S4_PS2_iiib
.visible .entry _ZN10mxfp4_gemm18mxfp4_matmul_tiledI13__nv_bfloat16Li32ELi32ELi32EEEvPKT_PKhS6_S4_PS2_iiib(
	.param .u64 .ptr .align 1 _ZN10mxfp4_gemm18mxfp4_matmul_tiledI13__nv_bfloat16Li32ELi32ELi32EEEvPKT_PKhS6_S4_PS2_iiib_param_0,
	.param .u64 .ptr .align 1 _ZN10mxfp4_gemm18mxfp4_matmul_tiledI13__nv_bfloat16Li32ELi32ELi32EEEvPKT_PKhS6_S4_PS2_iiib_param_1,
	.param .u64 .ptr .align 1 _ZN10mxfp4_gemm18mxfp4_matmul_tiledI13__nv_bfloat16Li32ELi32ELi32EEEvPKT_PKhS6_S4_PS2_iiib_param_2,
	.param .u64 .ptr .align 1 _ZN10mxfp4_gemm18mxfp4_matmul_tiledI13__nv_bfloat16Li32ELi32ELi32EEEvPKT_PKhS6_S4_PS2_iiib_param_3,
	.param .u64 .ptr .align 1 _ZN10mxfp4_gemm18mxfp4_matmul_tiledI13__nv_bfloat16Li32ELi32ELi32EEEvPKT_PKhS6_S4_PS2_iiib_param_4,
	.param .u32 _ZN10mxfp4_gemm18mxfp4_matmul_tiledI13__nv_bfloat16Li32ELi32ELi32EEEvPKT_PKhS6_S4_PS2_iiib_param_5,
	.param .u32 _ZN10mxfp4_gemm18mxfp4_matmul_tiledI13__nv_bfloat16Li32ELi32ELi32EEEvPKT_PKhS6_S4_PS2_iiib_param_6,
	.param .u32 _ZN10mxfp4_gemm18mxfp4_matmul_tiledI13__nv_bfloat16Li32ELi32ELi32EEEvPKT_PKhS6_S4_PS2_iiib_param_7,
	.param .u8 _ZN10mxfp4_gemm18mxfp4_matmul_tiledI13__nv_bfloat16Li32ELi32ELi32EEEvPKT_PKhS6_S4_PS2_iiib_param_8
)
{
	.reg .pred 	%p<21>;
	.reg .b16 	%rs<13>;
	.reg .b32 	%r<59>;
	.reg .b32 	%f<121>;
	.reg .b64 	%rd<21>;
	// demoted variable
	.shared .align 4 .b8 _ZZN10mxfp4_gemm18mxfp4_matmul_tiledI13__nv_bfloat16Li32ELi32ELi32EEEvPKT_PKhS6_S4_PS2_iiibE7s_input[4608];
	// demoted variable
	.shared .align 4 .b8 _ZZN10mxfp4_gemm18mxfp4_matmul_tiledI13__nv_bfloat16Li32ELi32ELi32EEEvPKT_PKhS6_S4_PS2_iiibE8s_weight[4608];
	ld.param.u64 	%rd1, [_ZN10mxfp4_gemm18mxfp4_matmul_tiledI13__nv_bfloat16Li32ELi32ELi32EEEvPKT_PKhS6_S4_PS2_iiib_param_0];
	ld.param.u64 	%rd2, [_ZN10mxfp4_gemm18mxfp4_matmul_tiledI13__nv_bfloat16Li32ELi32ELi32EEEvPKT_PKhS6_S4_PS2_iiib_param_1];
	ld.param.u64 	%rd3, [_ZN10mxfp4_gemm18mxfp4_matmul_tiledI13__nv_bfloat16Li32ELi32ELi32EEEvPKT_PKhS6_S4_PS2_iiib_param_2];
	ld.param.u64 	%rd4, [_ZN10mxfp4_gemm18mxfp4_matmul_tiledI13__nv_bfloat16Li32ELi32ELi32EEEvPKT_PKhS6_S4_PS2_iiib_param_3];
	ld.param.u32 	%r29, [_ZN10mxfp4_gemm18mxfp4_matmul_tiledI13__nv_bfloat16Li32ELi32ELi32EEEvPKT_PKhS6_S4_PS2_iiib_param_5];
	ld.param.u32 	%r30, [_ZN10mxfp4_gemm18mxfp4_matmul_tiledI13__nv_bfloat16Li32ELi32ELi32EEEvPKT_PKhS6_S4_PS2_iiib_param_6];
	ld.param.u32 	%r31, [_ZN10mxfp4_gemm18mxfp4_matmul_tiledI13__nv_bfloat16Li32ELi32ELi32EEEvPKT_PKhS6_S4_PS2_iiib_param_7];
	mov.u32 	%r32, %ctaid.x;
	mov.u32 	%r33, %ctaid.y;
	mov.u32 	%r1, %tid.x;
	mov.u32 	%r2, %tid.y;
	shl.b32 	%r3, %r33, 5;
	add.s32 	%r4, %r3, %r2;
	shl.b32 	%r5, %r32, 5;
	add.s32 	%r6, %r5, %r1;
	shl.b32 	%r34, %r2, 5;
	add.s32 	%r7, %r34, %r1;
	setp.lt.s32 	%p2, %r31, 1;
	mov.f32 	%f118, 0f00000000;
	@%p2 bra 	$L__BB1_11;
	add.s32 	%r36, %r31, 31;
	shr.u32 	%r37, %r36, 5;
	shr.u32 	%r38, %r7, 5;
	and.b32  	%r54, %r1, 31;
	add.s32 	%r9, %r38, %r3;
	mul.lo.s32 	%r39, %r38, 144;
	mov.u32 	%r40, _ZZN10mxfp4_gemm18mxfp4_matmul_tiledI13__nv_bfloat16Li32ELi32ELi32EEEvPKT_PKhS6_S4_PS2_iiibE7s_input;
	add.s32 	%r41, %r40, %r39;
	shl.b32 	%r42, %r1, 2;
	and.b32  	%r43, %r42, 124;
	add.s32 	%r10, %r41, %r43;
	add.s32 	%r11, %r38, %r5;
	shr.u32 	%r44, %r31, 1;
	mul.lo.s32 	%r57, %r11, %r37;
	and.b32  	%r12, %r1, 1;
	mov.u32 	%r45, _ZZN10mxfp4_gemm18mxfp4_matmul_tiledI13__nv_bfloat16Li32ELi32ELi32EEEvPKT_PKhS6_S4_PS2_iiibE8s_weight;
	add.s32 	%r46, %r45, %r39;
	add.s32 	%r13, %r46, %r43;
	setp.lt.s32 	%p3, %r4, %r29;
	setp.lt.s32 	%p4, %r6, %r30;
	and.pred  	%p1, %p3, %p4;
	mad.lo.s32 	%r14, %r2, 144, %r40;
	mad.lo.s32 	%r15, %r1, 144, %r45;
	shr.u32 	%r47, %r54, 1;
	mad.lo.s32 	%r56, %r11, %r44, %r47;
	mad.lo.s32 	%r55, %r9, %r31, %r54;
	mov.f32 	%f118, 0f00000000;
	mov.b32 	%r58, 0;
	mov.u64 	%rd13, _ZN10mxfp4_gemm7FP4_LUTE;
	not.pred 	%p13, %p1;
$L__BB1_2:
	setp.gt.u32 	%p5, %r7, 1023;
	@%p5 bra 	$L__BB1_8;
	setp.ge.s32 	%p6, %r9, %r29;
	setp.ge.s32 	%p7, %r54, %r31;
	mov.f32 	%f116, 0f00000000;
	or.pred  	%p8, %p6, %p7;
	@%p8 bra 	$L__BB1_5;
	mul.wide.u32 	%rd7, %r55, 2;
	add.s64 	%rd6, %rd1, %rd7;
	// begin inline asm
	ld.global.nc.b16 %rs2, [%rd6];
	// end inline asm
	// begin inline asm
	{ cvt.f32.bf16 %f116, %rs2;}

	// end inline asm
$L__BB1_5:
	setp.ge.s32 	%p10, %r11, %r30;
	st.shared.f32 	[%r10], %f116;
	mov.f32 	%f117, 0f00000000;
	or.pred  	%p11, %p10, %p7;
	@%p11 bra 	$L__BB1_7;
	setp.eq.s32 	%p12, %r12, 0;
	cvt.u64.u32 	%rd10, %r56;
	add.s64 	%rd8, %rd2, %rd10;
	// begin inline asm
	ld.global.nc.u8 %r48, [%rd8];
	// end inline asm
	cvt.u16.u32 	%rs4, %r48;
	and.b16  	%rs5, %rs4, 240;
	cvt.u64.u32 	%rd11, %r57;
	add.s64 	%rd9, %rd3, %rd11;
	// begin inline asm
	ld.global.nc.u8 %r49, [%rd9];
	// end inline asm
	shl.b32 	%r50, %r49, 23;
	and.b32  	%r51, %r50, 2139095040;
	mov.b32 	%f16, %r51;
	shr.u16 	%rs6, %rs5, 4;
	and.b16  	%rs7, %rs4, 15;
	selp.b16 	%rs8, %rs7, %rs6, %p12;
	cvt.u32.u16 	%r52, %rs8;
	mul.wide.u32 	%rd12, %r52, 4;
	add.s64 	%rd14, %rd13, %rd12;
	ld.const.f32 	%f17, [%rd14];
	mul.f32 	%f117, %f17, %f16;
$L__BB1_7:
	st.shared.f32 	[%r13], %f117;
$L__BB1_8:
	bar.sync 	0;
	@%p13 bra 	$L__BB1_10;
	ld.shared.f32 	%f18, [%r14];
	ld.shared.f32 	%f19, [%r15];
	fma.rn.f32 	%f20, %f18, %f19, %f118;
	ld.shared.f32 	%f21, [%r14+4];
	ld.shared.f32 	%f22, [%r15+4];
	fma.rn.f32 	%f23, %f21, %f22, %f20;
	ld.shared.f32 	%f24, [%r14+8];
	ld.shared.f32 	%f25, [%r15+8];
	fma.rn.f32 	%f26, %f24, %f25, %f23;
	ld.shared.f32 	%f27, [%r14+12];
	ld.shared.f32 	%f28, [%r15+12];
	fma.rn.f32 	%f29, %f27, %f28, %f26;
	ld.shared.f32 	%f30, [%r14+16];
	ld.shared.f32 	%f31, [%r15+16];
	fma.rn.f32 	%f32, %f30, %f31, %f29;
	ld.shared.f32 	%f33, [%r14+20];
	ld.shared.f32 	%f34, [%r15+20];
	fma.rn.f32 	%f35, %f33, %f34, %f32;
	ld.shared.f32 	%f36, [%r14+24];
	ld.shared.f32 	%f37, [%r15+24];
	fma.rn.f32 	%f38, %f36, %f37, %f35;
	ld.shared.f32 	%f39, [%r14+28];
	ld.shared.f32 	%f40, [%r15+28];
	fma.rn.f32 	%f41, %f39, %f40, %f38;
	ld.shared.f32 	%f42, [%r14+32];
	ld.shared.f32 	%f43, [%r15+32];
	fma.rn.f32 	%f44, %f42, %f43, %f41;
	ld.shared.f32 	%f45, [%r14+36];
	ld.shared.f32 	%f46, [%r15+36];
	fma.rn.f32 	%f47, %f45, %f46, %f44;
	ld.shared.f32 	%f48, [%r14+40];
	ld.shared.f32 	%f49, [%r15+40];
	fma.rn.f32 	%f50, %f48, %f49, %f47;
	ld.shared.f32 	%f51, [%r14+44];
	ld.shared.f32 	%f52, [%r15+44];
	fma.rn.f32 	%f53, %f51, %f52, %f50;
	ld.shared.f32 	%f54, [%r14+48];
	ld.shared.f32 	%f55, [%r15+48];
	fma.rn.f32 	%f56, %f54, %f55, %f53;
	ld.shared.f32 	%f57, [%r14+52];
	ld.shared.f32 	%f58, [%r15+52];
	fma.rn.f32 	%f59, %f57, %f58, %f56;
	ld.shared.f32 	%f60, [%r14+56];
	ld.shared.f32 	%f61, [%r15+56];
	fma.rn.f32 	%f62, %f60, %f61, %f59;
	ld.shared.f32 	%f63, [%r14+60];
	ld.shared.f32 	%f64, [%r15+60];
	fma.rn.f32 	%f65, %f63, %f64, %f62;
	ld.shared.f32 	%f66, [%r14+64];
	ld.shared.f32 	%f67, [%r15+64];
	fma.rn.f32 	%f68, %f66, %f67, %f65;
	ld.shared.f32 	%f69, [%r14+68];
	ld.shared.f32 	%f70, [%r15+68];
	fma.rn.f32 	%f71, %f69, %f70, %f68;
	ld.shared.f32 	%f72, [%r14+72];
	ld.shared.f32 	%f73, [%r15+72];
	fma.rn.f32 	%f74, %f72, %f73, %f71;
	ld.shared.f32 	%f75, [%r14+76];
	ld.shared.f32 	%f76, [%r15+76];
	fma.rn.f32 	%f77, %f75, %f76, %f74;
	ld.shared.f32 	%f78, [%r14+80];
	ld.shared.f32 	%f79, [%r15+80];
	fma.rn.f32 	%f80, %f78, %f79, %f77;
	ld.shared.f32 	%f81, [%r14+84];
	ld.shared.f32 	%f82, [%r15+84];
	fma.rn.f32 	%f83, %f81, %f82, %f80;
	ld.shared.f32 	%f84, [%r14+88];
	ld.shared.f32 	%f85, [%r15+88];
	fma.rn.f32 	%f86, %f84, %f85, %f83;
	ld.shared.f32 	%f87, [%r14+92];
	ld.shared.f32 	%f88, [%r15+92];
	fma.rn.f32 	%f89, %f87, %f88, %f86;
	ld.shared.f32 	%f90, [%r14+96];
	ld.shared.f32 	%f91, [%r15+96];
	fma.rn.f32 	%f92, %f90, %f91, %f89;
	ld.shared.f32 	%f93, [%r14+100];
	ld.shared.f32 	%f94, [%r15+100];
	fma.rn.f32 	%f95, %f93, %f94, %f92;
	ld.shared.f32 	%f96, [%r14+104];
	ld.shared.f32 	%f97, [%r15+104];
	fma.rn.f32 	%f98, %f96, %f97, %f95;
	ld.shared.f32 	%f99, [%r14+108];
	ld.shared.f32 	%f100, [%r15+108];
	fma.rn.f32 	%f101, %f99, %f100, %f98;
	ld.shared.f32 	%f102, [%r14+112];
	ld.shared.f32 	%f103, [%r15+112];
	fma.rn.f32 	%f104, %f102, %f103, %f101;
	ld.shared.f32 	%f105, [%r14+116];
	ld.shared.f32 	%f106, [%r15+116];
	fma.rn.f32 	%f107, %f105, %f106, %f104;
	ld.shared.f32 	%f108, [%r14+120];
	ld.shared.f32 	%f109, [%r15+120];
	fma.rn.f32 	%f110, %f108, %f109, %f107;
	ld.shared.f32 	%f111, [%r14+124];
	ld.shared.f32 	%f112, [%r15+124];
	fma.rn.f32 	%f118, %f111, %f112, %f110;
$L__BB1_10:
	bar.sync 	0;
	add.s32 	%r58, %r58, 32;
	add.s32 	%r57, %r57, 1;
	add.s32 	%r56, %r56, 16;
	add.s32 	%r55, %r55, 32;
	add.s32 	%r54, %r54, 32;
	setp.lt.s32 	%p14, %r58, %r31;
	@%p14 bra 	$L__BB1_2;
$L__BB1_11:
	setp.ge.s32 	%p15, %r4, %r29;
	setp.ge.s32 	%p16, %r6, %r30;
	or.pred  	%p17, %p15, %p16;
	@%p17 bra 	$L__BB1_15;
	ld.param.s8 	%rs12, [_ZN10mxfp4_gemm18mxfp4_matmul_tiledI13__nv_bfloat16Li32ELi32ELi32EEEvPKT_PKhS6_S4_PS2_iiib_param_8];
	setp.eq.s16 	%p18, %rs12, 0;
	setp.eq.s64 	%p19, %rd4, 0;
	or.pred  	%p20, %p19, %p18;
	@%p20 bra 	$L__BB1_14;
	mul.wide.u32 	%rd16, %r6, 2;
	add.s64 	%rd15, %rd4, %rd16;
	// begin inline asm
	ld.global.nc.b16 %rs9, [%rd15];
	// end inline asm
	// begin inline asm
	{ cvt.f32.bf16 %f113, %rs9;}

	// end inline asm
	add.f32 	%f118, %f118, %f113;
$L__BB1_14:
	ld.param.u64 	%rd20, [_ZN10mxfp4_gemm18mxfp4_matmul_tiledI13__nv_bfloat16Li32ELi32ELi32EEEvPKT_PKhS6_S4_PS2_iiib_param_4];
	// begin inline asm
	{  cvt.rn.bf16.f32 %rs11, %f118;}

	// end inline asm
	mad.lo.s32 	%r53, %r30, %r4, %r6;
	cvta.to.global.u64 	%rd17, %rd20;
	mul.wide.u32 	%rd18, %r53, 2;
	add.s64 	%rd19, %rd17, %rd18;
	st.global.u16 	[%rd19], %rs11;
$L__BB1_15:
	ret;

}
	// .globl	_ZN10mxfp4_gemm14mxfp4_moe_gemmI6__halfEEvPKT_PKhS6_S4_PKjPS2_iiiiibb
.visible .entry _ZN10mxfp4_gemm14mxfp4_moe_gemmI6__halfEEvPKT_PKhS6_S4_PKjPS2_iiiiibb(
	.param .u64 .ptr .align 1 _ZN10mxfp4_gemm14mxfp4_moe_gemmI6__halfEEvPKT_PKhS6_S4_PKjPS2_iiiiibb_param_0,
	.param .u64 .ptr .align 1 _ZN10mxfp4_gemm14mxfp4_moe_gemmI6__halfEEvPKT_PKhS6_S4_PKjPS2_iiiiibb_param_1,
	.param .u64 .ptr .align 1 _ZN10mxfp4_gemm14mxfp4_moe_gemmI6__halfEEvPKT_PKhS6_S4_PKjPS2_iiiiibb_param_2,
	.param .u64 .ptr .align 1 _ZN10mxfp4_gemm14mxfp4_moe_gemmI6__halfEEvPKT_PKhS6_S4_PKjPS2_iiiiibb_param_3,
	.param .u64 .ptr .align 1 _ZN10mxfp4_gemm14mxfp4_moe_gemmI6__halfEEvPKT_PKhS6_S4_PKjPS2_iiiiibb_param_4,
	.param .u64 .ptr .align 1 _ZN10mxfp4_gemm14mxfp4_moe_gemmI6__halfEEvPKT_PKhS6_S4_PKjPS2_iiiiibb_param_5,
	.param .u32 _ZN10mxfp4_gemm14mxfp4_moe_gemmI6__halfEEvPKT_PKhS6_S4_PKjPS2_iiiiibb_param_6,
	.param .u32 _ZN10mxfp4_gemm14mxfp4_moe_gemmI6__halfEEvPKT_PKhS6_S4_PKjPS2_iiiiibb_param_7,
	.param .u32 _ZN10mxfp4_gemm14mxfp4_moe_gemmI6__halfEEvPKT_PKhS6_S4_PKjPS2_iiiiibb_param_8,
	.param .u32 _ZN10mxfp4_gemm14mxfp4_moe_gemmI6__halfEEvPKT_PKhS6_S4_PKjPS2_iiiiibb_param_9,
	.param .u32 _ZN10mxfp4_gemm14mxfp4_moe_gemmI6__halfEEvPKT_PKhS6_S4_PKjPS2_iiiiibb_param_10,
	.param .u8 _ZN10mxfp4_gemm14mxfp4_moe_gemmI6__halfEEvPKT_PKhS6_S4_PKjPS2_iiiiibb_param_11,
	.param .u8 _ZN10mxfp4_gemm14mxfp4_moe_gemmI6__halfEEvPKT_PKhS6_S4_PKjPS2_iiiiibb_param_12
)
.maxntid 256
{
	.reg .pred 	%p<26>;
	.reg .b16 	%rs<48>;
	.reg .b32 	%r<220>;
	.reg .b32 	%f<160>;
	.reg .b64 	%rd<62>;

	ld.param.u64 	%rd10, [_ZN10mxfp4_gemm14mxfp4_moe_gemmI6__halfEEvPKT_PKhS6_S4_PKjPS2_iiiiibb_param_0];
	ld.param.u64 	%rd11, [_ZN10mxfp4_gemm14mxfp4_moe_gemmI6__halfEEvPKT_PKhS6_S4_PKjPS2_iiiiibb_param_1];
	ld.param.u64 	%rd12, [_ZN10mxfp4_gemm14mxfp4_moe_gemmI6__halfEEvPKT_PKhS6_S4_PKjPS2_iiiiibb_param_2];
	ld.param.u64 	%rd13, [_ZN10mxfp4_gemm14mxfp4_moe_gemmI6__halfEEvPKT_PKhS6_S4_PKjPS2_iiiiibb_param_3];
	ld.param.u64 	%rd15, [_ZN10mxfp4_gemm14mxfp4_moe_gemmI6__halfEEvPKT_PKhS6_S4_PKjPS2_iiiiibb_param_5];
	ld.param.u32 	%r38, [_ZN10mxfp4_gemm14mxfp4_moe_gemmI6__halfEEvPKT_PKhS6_S4_PKjPS2_iiiiibb_param_6];
	ld.param.u32 	%r39, [_ZN10mxfp4_gemm14mxfp4_moe_gemmI6__halfEEvPKT_PKhS6_S4_PKjPS2_iiiiibb_param_7];
	ld.param.u32 	%r40, [_ZN10mxfp4_gemm14mxfp4_moe_gemmI6__halfEEvPKT_PKhS6_S4_PKjPS2_iiiiibb_param_8];
	ld.param.u32 	%r41, [_ZN10mxfp4_gemm14mxfp4_moe_gemmI6__halfEEvPKT_PKhS6_S4_PKjPS2_iiiiibb_param_9];
	ld.param.u32 	%r42, [_ZN10mxfp4_gemm14mxfp4_moe_gemmI6__halfEEvPKT_PKhS6_S4_PKjPS2_iiiiibb_param_10];
	ld.param.s8 	%rs1, [_ZN10mxfp4_gemm14mxfp4_moe_gemmI6__halfEEvPKT_PKhS6_S4_PKjPS2_iiiiibb_param_11];
	ld.param.s8 	%rs2, [_ZN10mxfp4_gemm14mxfp4_moe_gemmI6__halfEEvPKT_PKhS6_S4_PKjPS2_iiiiibb_param_12];
	mov.u32 	%r215, %tid.x;
	mov.u32 	%r2, %ntid.x;
	add.s32 	%r43, %r41, 7;
	shr.s32 	%r44, %r43, 31;
	shr.u32 	%r45, %r44, 29;
	add.s32 	%r46, %r43, %r45;
	shr.s32 	%r3, %r46, 3;
	and.b32  	%r4, %r215, 31;
	mov.u32 	%r212, %ctaid.x;
	setp.ne.s16 	%p2, %rs2, 0;
	@%p2 bra 	$L__BB2_2;
	div.u32 	%r209, %r212, %r3;
	mov.b32 	%r217, 0;
	mov.u32 	%r211, %r39;
	bra.uni 	$L__BB2_3;
$L__BB2_2:
	div.u32 	%r47, %r212, %r3;
	div.s32 	%r209, %r47, %r39;
	mul.lo.s32 	%r48, %r209, %r39;
	sub.s32 	%r217, %r47, %r48;
	add.s32 	%r211, %r217, 1;
$L__BB2_3:
	rem.u32 	%r15, %r212, %r3;
	setp.ge.s32 	%p3, %r209, %r38;
	@%p3 bra 	$L__BB2_27;
	shl.b32 	%r50, %r15, 3;
	shr.u32 	%r51, %r215, 5;
	or.b32  	%r16, %r50, %r51;
	setp.ge.s32 	%p4, %r16, %r41;
	@%p4 bra 	$L__BB2_27;
	setp.ne.s16 	%p5, %rs2, 0;
	@%p5 bra 	$L__BB2_7;
	mul.wide.s32 	%rd61, %r209, %r42;
	bra.uni 	$L__BB2_8;
$L__BB2_7:
	cvt.s64.s32 	%rd16, %r42;
	mul.wide.s32 	%rd17, %r209, %r39;
	cvt.u64.u32 	%rd18, %r217;
	add.s64 	%rd19, %rd17, %rd18;
	mul.lo.s64 	%rd61, %rd19, %rd16;
$L__BB2_8:
	setp.ge.s32 	%p6, %r215, %r42;
	@%p6 bra 	$L__BB2_15;
	add.s32 	%r52, %r215, %r2;
	max.u32 	%r53, %r42, %r52;
	setp.lt.u32 	%p7, %r52, %r42;
	selp.u32 	%r54, 1, 0, %p7;
	add.s32 	%r55, %r52, %r54;
	sub.s32 	%r56, %r53, %r55;
	div.u32 	%r57, %r56, %r2;
	add.s32 	%r17, %r57, %r54;
	and.b32  	%r58, %r17, 3;
	setp.eq.s32 	%p8, %r58, 3;
	@%p8 bra 	$L__BB2_12;
	add.s32 	%r60, %r17, 1;
	and.b32  	%r18, %r60, 3;
	mov.b32 	%r214, 0;
$L__BB2_11:
	.pragma "nounroll";
	shr.u32 	%r61, %r215, 5;
	add.s32 	%r62, %r61, %r215;
	cvt.u64.u32 	%rd21, %r215;
	add.s64 	%rd22, %rd61, %rd21;
	shl.b64 	%rd23, %rd22, 1;
	add.s64 	%rd20, %rd10, %rd23;
	// begin inline asm
	ld.global.nc.b16 %rs3, [%rd20];
	// end inline asm
	// begin inline asm
	{  cvt.f32.f16 %f10, %rs3;}

	// end inline asm
	shl.b32 	%r63, %r62, 2;
	mov.u32 	%r64, _ZN10mxfp4_gemm14s_input_paddedE;
	add.s32 	%r65, %r64, %r63;
	st.shared.f32 	[%r65], %f10;
	add.s32 	%r215, %r215, %r2;
	add.s32 	%r214, %r214, 1;
	setp.ne.s32 	%p9, %r214, %r18;
	@%p9 bra 	$L__BB2_11;
$L__BB2_12:
	setp.lt.u32 	%p10, %r17, 3;
	@%p10 bra 	$L__BB2_15;
	mov.u32 	%r69, _ZN10mxfp4_gemm14s_input_paddedE;
$L__BB2_14:
	shr.u32 	%r66, %r215, 5;
	add.s32 	%r67, %r66, %r215;
	cvt.u64.u32 	%rd28, %r215;
	add.s64 	%rd29, %rd61, %rd28;
	shl.b64 	%rd30, %rd29, 1;
	add.s64 	%rd24, %rd10, %rd30;
	// begin inline asm
	ld.global.nc.b16 %rs5, [%rd24];
	// end inline asm
	// begin inline asm
	{  cvt.f32.f16 %f11, %rs5;}

	// end inline asm
	shl.b32 	%r68, %r67, 2;
	add.s32 	%r70, %r69, %r68;
	st.shared.f32 	[%r70], %f11;
	add.s32 	%r71, %r215, %r2;
	shr.u32 	%r72, %r71, 5;
	add.s32 	%r73, %r72, %r71;
	cvt.u64.u32 	%rd31, %r71;
	add.s64 	%rd32, %rd61, %rd31;
	shl.b64 	%rd33, %rd32, 1;
	add.s64 	%rd25, %rd10, %rd33;
	// begin inline asm
	ld.global.nc.b16 %rs7, [%rd25];
	// end inline asm
	// begin inline asm
	{  cvt.f32.f16 %f12, %rs7;}

	// end inline asm
	shl.b32 	%r74, %r73, 2;
	add.s32 	%r75, %r69, %r74;
	st.shared.f32 	[%r75], %f12;
	add.s32 	%r76, %r71, %r2;
	shr.u32 	%r77, %r76, 5;
	add.s32 	%r78, %r77, %r76;
	cvt.u64.u32 	%rd34, %r76;
	add.s64 	%rd35, %rd61, %rd34;
	shl.b64 	%rd36, %rd35, 1;
	add.s64 	%rd26, %rd10, %rd36;
	// begin inline asm
	ld.global.nc.b16 %rs9, [%rd26];
	// end inline asm
	// begin inline asm
	{  cvt.f32.f16 %f13, %rs9;}

	// end inline asm
	shl.b32 	%r79, %r78, 2;
	add.s32 	%r80, %r69, %r79;
	st.shared.f32 	[%r80], %f13;
	add.s32 	%r81, %r76, %r2;
	shr.u32 	%r82, %r81, 5;
	add.s32 	%r83, %r82, %r81;
	cvt.u64.u32 	%rd37, %r81;
	add.s64 	%rd38, %rd61, %rd37;
	shl.b64 	%rd39, %rd38, 1;
	add.s64 	%rd27, %rd10, %rd39;
	// begin inline asm
	ld.global.nc.b16 %rs11, [%rd27];
	// end inline asm
	// begin inline asm
	{  cvt.f32.f16 %f14, %rs11;}

	// end inline asm
	shl.b32 	%r84, %r83, 2;
	add.s32 	%r85, %r69, %r84;
	st.shared.f32 	[%r85], %f14;
	add.s32 	%r215, %r81, %r2;
	setp.lt.s32 	%p11, %r215, %r42;
	@%p11 bra 	$L__BB2_14;
$L__BB2_15:
	bar.sync 	0;
	setp.ge.s32 	%p12, %r217, %r211;
	@%p12 bra 	$L__BB2_27;
	mul.lo.s32 	%r26, %r209, %r39;
	cvt.s64.s32 	%rd4, %r41;
	shr.u32 	%r86, %r42, 31;
	add.s32 	%r87, %r42, %r86;
	shr.s32 	%r27, %r87, 1;
	cvt.s64.s32 	%rd5, %r16;
	add.s32 	%r88, %r42, 31;
	shr.s32 	%r89, %r88, 31;
	shr.u32 	%r90, %r89, 27;
	add.s32 	%r91, %r88, %r90;
	shr.s32 	%r28, %r91, 5;
	setp.ne.s16 	%p13, %rs1, 0;
	setp.ne.s64 	%p14, %rd13, 0;
	and.pred  	%p1, %p14, %p13;
	mul.wide.s32 	%rd6, %r209, %r39;
	cvta.to.global.u64 	%rd7, %rd15;
	cvta.to.global.u64 	%rd8, %rd11;
	not.pred 	%p24, %p1;
$L__BB2_17:
	ld.param.u64 	%rd60, [_ZN10mxfp4_gemm14mxfp4_moe_gemmI6__halfEEvPKT_PKhS6_S4_PKjPS2_iiiiibb_param_4];
	add.s32 	%r93, %r217, %r26;
	mul.wide.s32 	%rd41, %r93, 4;
	add.s64 	%rd40, %rd60, %rd41;
	// begin inline asm
	ld.global.nc.u32 %r92, [%rd40];
	// end inline asm
	setp.ge.u32 	%p15, %r92, %r40;
	@%p15 bra 	$L__BB2_26;
	shl.b32 	%r219, %r4, 5;
	setp.ge.s32 	%p16, %r219, %r42;
	cvt.u64.u32 	%rd42, %r92;
	mul.lo.s64 	%rd9, %rd42, %rd4;
	mov.f32 	%f158, 0f00000000;
	@%p16 bra 	$L__BB2_22;
	mov.u32 	%r94, _ZN10mxfp4_gemm14s_input_paddedE;
	mad.lo.s32 	%r95, %r4, 132, %r94;
	add.s32 	%r218, %r95, 64;
	mov.f32 	%f156, 0f00000000;
	mov.f32 	%f157, %f156;
$L__BB2_20:
	shr.u32 	%r97, %r219, 5;
	cvt.u64.u32 	%rd44, %r97;
	add.s64 	%rd45, %rd9, %rd5;
	cvt.s64.s32 	%rd46, %r28;
	mad.lo.s64 	%rd47, %rd45, %rd46, %rd44;
	add.s64 	%rd43, %rd12, %rd47;
	// begin inline asm
	ld.global.nc.u8 %r96, [%rd43];
	// end inline asm
	shl.b32 	%r98, %r96, 23;
	and.b32  	%r99, %r98, 2139095040;
	mov.b32 	%f17, %r99;
	mul.f32 	%f18, %f17, 0f3F000000;
	shr.u32 	%r100, %r219, 1;
	cvt.u64.u32 	%rd48, %r100;
	cvt.s64.s32 	%rd49, %r27;
	mad.lo.s64 	%rd50, %rd45, %rd49, %rd48;
	add.s64 	%rd51, %rd8, %rd50;
	ld.global.nc.v4.u32 	{%r101, %r102, %r103, %r104}, [%rd51];
	shr.u32 	%r105, %r101, 1;
	and.b32  	%r106, %r105, 1145324612;
	or.b32  	%r107, %r106, 839922192;
	and.b32  	%r108, %r101, 30583;
	mov.b32 	%r109, 201852420;
	mov.b32 	%r110, 50462976;
	prmt.b32 	%r111, %r110, %r109, %r108;
	mov.b32 	%r112, -185009412;
	mov.b32 	%r113, -33620224;
	prmt.b32 	%r114, %r113, %r112, %r108;
	and.b32  	%r115, %r107, 30292;
	prmt.b32 	%r116, %r111, %r114, %r115;
	shr.u32 	%r117, %r101, 16;
	and.b32  	%r118, %r117, 30583;
	prmt.b32 	%r119, %r110, %r109, %r118;
	prmt.b32 	%r120, %r113, %r112, %r118;
	shr.u32 	%r121, %r107, 16;
	prmt.b32 	%r122, %r119, %r120, %r121;
	mov.b32 	%r123, 25632;
	prmt.b32 	%r124, %r116, %r122, %r123;
	mov.b32 	%r125, 30001;
	prmt.b32 	%r126, %r116, %r122, %r125;
	ld.shared.f32 	%f19, [%r218+-64];
	cvt.s8.s32 	%rs13, %r124;
	cvt.rn.f32.s16 	%f20, %rs13;
	mul.f32 	%f21, %f18, %f20;
	fma.rn.f32 	%f22, %f19, %f21, %f157;
	ld.shared.f32 	%f23, [%r218+-60];
	cvt.s8.s32 	%rs14, %r126;
	cvt.rn.f32.s16 	%f24, %rs14;
	mul.f32 	%f25, %f18, %f24;
	fma.rn.f32 	%f26, %f23, %f25, %f156;
	ld.shared.f32 	%f27, [%r218+-56];
	bfe.s32 	%r127, %r124, 8, 8;
	cvt.s8.s32 	%rs15, %r127;
	cvt.rn.f32.s16 	%f28, %rs15;
	mul.f32 	%f29, %f18, %f28;
	fma.rn.f32 	%f30, %f27, %f29, %f22;
	ld.shared.f32 	%f31, [%r218+-52];
	bfe.s32 	%r128, %r126, 8, 8;
	cvt.s8.s32 	%rs16, %r128;
	cvt.rn.f32.s16 	%f32, %rs16;
	mul.f32 	%f33, %f18, %f32;
	fma.rn.f32 	%f34, %f31, %f33, %f26;
	ld.shared.f32 	%f35, [%r218+-48];
	bfe.s32 	%r129, %r124, 16, 8;
	cvt.s8.s32 	%rs17, %r129;
	cvt.rn.f32.s16 	%f36, %rs17;
	mul.f32 	%f37, %f18, %f36;
	fma.rn.f32 	%f38, %f35, %f37, %f30;
	ld.shared.f32 	%f39, [%r218+-44];
	bfe.s32 	%r130, %r126, 16, 8;
	cvt.s8.s32 	%rs18, %r130;
	cvt.rn.f32.s16 	%f40, %rs18;
	mul.f32 	%f41, %f18, %f40;
	fma.rn.f32 	%f42, %f39, %f41, %f34;
	ld.shared.f32 	%f43, [%r218+-40];
	bfe.s32 	%r131, %r124, 24, 8;
	cvt.s8.s32 	%rs19, %r131;
	cvt.rn.f32.s16 	%f44, %rs19;
	mul.f32 	%f45, %f18, %f44;
	fma.rn.f32 	%f46, %f43, %f45, %f38;
	ld.shared.f32 	%f47, [%r218+-36];
	bfe.s32 	%r132, %r126, 24, 8;
	cvt.s8.s32 	%rs20, %r132;
	cvt.rn.f32.s16 	%f48, %rs20;
	mul.f32 	%f49, %f18, %f48;
	fma.rn.f32 	%f50, %f47, %f49, %f42;
	shr.u32 	%r133, %r102, 1;
	and.b32  	%r134, %r133, 1145324612;
	or.b32  	%r135, %r134, 839922192;
	and.b32  	%r136, %r102, 30583;
	prmt.b32 	%r137, %r110, %r109, %r136;
	prmt.b32 	%r138, %r113, %r112, %r136;
	and.b32  	%r139, %r135, 30292;
	prmt.b32 	%r140, %r137, %r138, %r139;
	shr.u32 	%r141, %r102, 16;
	and.b32  	%r142, %r141, 30583;
	prmt.b32 	%r143, %r110, %r109, %r142;
	prmt.b32 	%r144, %r113, %r112, %r142;
	shr.u32 	%r145, %r135, 16;
	prmt.b32 	%r146, %r143, %r144, %r145;
	prmt.b32 	%r147, %r140, %r146, %r123;
	prmt.b32 	%r148, %r140, %r146, %r125;
	ld.shared.f32 	%f51, [%r218+-32];
	cvt.s8.s32 	%rs21, %r147;
	cvt.rn.f32.s16 	%f52, %rs21;
	mul.f32 	%f53, %f18, %f52;
	fma.rn.f32 	%f54, %f51, %f53, %f46;
	ld.shared.f32 	%f55, [%r218+-28];
	cvt.s8.s32 	%rs22, %r148;
	cvt.rn.f32.s16 	%f56, %rs22;
	mul.f32 	%f57, %f18, %f56;
	fma.rn.f32 	%f58, %f55, %f57, %f50;
	ld.shared.f32 	%f59, [%r218+-24];
	bfe.s32 	%r149, %r147, 8, 8;
	cvt.s8.s32 	%rs23, %r149;
	cvt.rn.f32.s16 	%f60, %rs23;
	mul.f32 	%f61, %f18, %f60;
	fma.rn.f32 	%f62, %f59, %f61, %f54;
	ld.shared.f32 	%f63, [%r218+-20];
	bfe.s32 	%r150, %r148, 8, 8;
	cvt.s8.s32 	%rs24, %r150;
	cvt.rn.f32.s16 	%f64, %rs24;
	mul.f32 	%f65, %f18, %f64;
	fma.rn.f32 	%f66, %f63, %f65, %f58;
	ld.shared.f32 	%f67, [%r218+-16];
	bfe.s32 	%r151, %r147, 16, 8;
	cvt.s8.s32 	%rs25, %r151;
	cvt.rn.f32.s16 	%f68, %rs25;
	mul.f32 	%f69, %f18, %f68;
	fma.rn.f32 	%f70, %f67, %f69, %f62;
	ld.shared.f32 	%f71, [%r218+-12];
	bfe.s32 	%r152, %r148, 16, 8;
	cvt.s8.s32 	%rs26, %r152;
	cvt.rn.f32.s16 	%f72, %rs26;
	mul.f32 	%f73, %f18, %f72;
	fma.rn.f32 	%f74, %f71, %f73, %f66;
	ld.shared.f32 	%f75, [%r218+-8];
	bfe.s32 	%r153, %r147, 24, 8;
	cvt.s8.s32 	%rs27, %r153;
	cvt.rn.f32.s16 	%f76, %rs27;
	mul.f32 	%f77, %f18, %f76;
	fma.rn.f32 	%f78, %f75, %f77, %f70;
	ld.shared.f32 	%f79, [%r218+-4];
	bfe.s32 	%r154, %r148, 24, 8;
	cvt.s8.s32 	%rs28, %r154;
	cvt.rn.f32.s16 	%f80, %rs28;
	mul.f32 	%f81, %f18, %f80;
	fma.rn.f32 	%f82, %f79, %f81, %f74;
	shr.u32 	%r155, %r103, 1;
	and.b32  	%r156, %r155, 1145324612;
	or.b32  	%r157, %r156, 839922192;
	and.b32  	%r158, %r103, 30583;
	prmt.b32 	%r159, %r110, %r109, %r158;
	prmt.b32 	%r160, %r113, %r112, %r158;
	and.b32  	%r161, %r157, 30292;
	prmt.b32 	%r162, %r159, %r160, %r161;
	shr.u32 	%r163, %r103, 16;
	and.b32  	%r164, %r163, 30583;
	prmt.b32 	%r165, %r110, %r109, %r164;
	prmt.b32 	%r166, %r113, %r112, %r164;
	shr.u32 	%r167, %r157, 16;
	prmt.b32 	%r168, %r165, %r166, %r167;
	prmt.b32 	%r169, %r162, %r168, %r123;
	prmt.b32 	%r170, %r162, %r168, %r125;
	ld.shared.f32 	%f83, [%r218];
	cvt.s8.s32 	%rs29, %r169;
	cvt.rn.f32.s16 	%f84, %rs29;
	mul.f32 	%f85, %f18, %f84;
	fma.rn.f32 	%f86, %f83, %f85, %f78;
	ld.shared.f32 	%f87, [%r218+4];
	cvt.s8.s32 	%rs30, %r170;
	cvt.rn.f32.s16 	%f88, %rs30;
	mul.f32 	%f89, %f18, %f88;
	fma.rn.f32 	%f90, %f87, %f89, %f82;
	ld.shared.f32 	%f91, [%r218+8];
	bfe.s32 	%r171, %r169, 8, 8;
	cvt.s8.s32 	%rs31, %r171;
	cvt.rn.f32.s16 	%f92, %rs31;
	mul.f32 	%f93, %f18, %f92;
	fma.rn.f32 	%f94, %f91, %f93, %f86;
	ld.shared.f32 	%f95, [%r218+12];
	bfe.s32 	%r172, %r170, 8, 8;
	cvt.s8.s32 	%rs32, %r172;
	cvt.rn.f32.s16 	%f96, %rs32;
	mul.f32 	%f97, %f18, %f96;
	fma.rn.f32 	%f98, %f95, %f97, %f90;
	ld.shared.f32 	%f99, [%r218+16];
	bfe.s32 	%r173, %r169, 16, 8;
	cvt.s8.s32 	%rs33, %r173;
	cvt.rn.f32.s16 	%f100, %rs33;
	mul.f32 	%f101, %f18, %f100;
	fma.rn.f32 	%f102, %f99, %f101, %f94;
	ld.shared.f32 	%f103, [%r218+20];
	bfe.s32 	%r174, %r170, 16, 8;
	cvt.s8.s32 	%rs34, %r174;
	cvt.rn.f32.s16 	%f104, %rs34;
	mul.f32 	%f105, %f18, %f104;
	fma.rn.f32 	%f106, %f103, %f105, %f98;
	ld.shared.f32 	%f107, [%r218+24];
	bfe.s32 	%r175, %r169, 24, 8;
	cvt.s8.s32 	%rs35, %r175;
	cvt.rn.f32.s16 	%f108, %rs35;
	mul.f32 	%f109, %f18, %f108;
	fma.rn.f32 	%f110, %f107, %f109, %f102;
	ld.shared.f32 	%f111, [%r218+28];
	bfe.s32 	%r176, %r170, 24, 8;
	cvt.s8.s32 	%rs36, %r176;
	cvt.rn.f32.s16 	%f112, %rs36;
	mul.f32 	%f113, %f18, %f112;
	fma.rn.f32 	%f114, %f111, %f113, %f106;
	shr.u32 	%r177, %r104, 1;
	and.b32  	%r178, %r177, 1145324612;
	or.b32  	%r179, %r178, 839922192;
	and.b32  	%r180, %r104, 30583;
	prmt.b32 	%r181, %r110, %r109, %r180;
	prmt.b32 	%r182, %r113, %r112, %r180;
	and.b32  	%r183, %r179, 30292;
	prmt.b32 	%r184, %r181, %r182, %r183;
	shr.u32 	%r185, %r104, 16;
	and.b32  	%r186, %r185, 30583;
	prmt.b32 	%r187, %r110, %r109, %r186;
	prmt.b32 	%r188, %r113, %r112, %r186;
	shr.u32 	%r189, %r179, 16;
	prmt.b32 	%r190, %r187, %r188, %r189;
	prmt.b32 	%r191, %r184, %r190, %r123;
	prmt.b32 	%r192, %r184, %r190, %r125;
	ld.shared.f32 	%f115, [%r218+32];
	cvt.s8.s32 	%rs37, %r191;
	cvt.rn.f32.s16 	%f116, %rs37;
	mul.f32 	%f117, %f18, %f116;
	fma.rn.f32 	%f118, %f115, %f117, %f110;
	ld.shared.f32 	%f119, [%r218+36];
	cvt.s8.s32 	%rs38, %r192;
	cvt.rn.f32.s16 	%f120, %rs38;
	mul.f32 	%f121, %f18, %f120;
	fma.rn.f32 	%f122, %f119, %f121, %f114;
	ld.shared.f32 	%f123, [%r218+40];
	bfe.s32 	%r193, %r191, 8, 8;
	cvt.s8.s32 	%rs39, %r193;
	cvt.rn.f32.s16 	%f124, %rs39;
	mul.f32 	%f125, %f18, %f124;
	fma.rn.f32 	%f126, %f123, %f125, %f118;
	ld.shared.f32 	%f127, [%r218+44];
	bfe.s32 	%r194, %r192, 8, 8;
	cvt.s8.s32 	%rs40, %r194;
	cvt.rn.f32.s16 	%f128, %rs40;
	mul.f32 	%f129, %f18, %f128;
	fma.rn.f32 	%f130, %f127, %f129, %f122;
	ld.shared.f32 	%f131, [%r218+48];
	bfe.s32 	%r195, %r191, 16, 8;
	cvt.s8.s32 	%rs41, %r195;
	cvt.rn.f32.s16 	%f132, %rs41;
	mul.f32 	%f133, %f18, %f132;
	fma.rn.f32 	%f134, %f131, %f133, %f126;
	ld.shared.f32 	%f135, [%r218+52];
	bfe.s32 	%r196, %r192, 16, 8;
	cvt.s8.s32 	%rs42, %r196;
	cvt.rn.f32.s16 	%f136, %rs42;
	mul.f32 	%f137, %f18, %f136;
	fma.rn.f32 	%f138, %f135, %f137, %f130;
	ld.shared.f32 	%f139, [%r218+56];
	bfe.s32 	%r197, %r191, 24, 8;
	cvt.s8.s32 	%rs43, %r197;
	cvt.rn.f32.s16 	%f140, %rs43;
	mul.f32 	%f141, %f18, %f140;
	fma.rn.f32 	%f157, %f139, %f141, %f134;
	ld.shared.f32 	%f142, [%r218+60];
	bfe.s32 	%r198, %r192, 24, 8;
	cvt.s8.s32 	%rs44, %r198;
	cvt.rn.f32.s16 	%f143, %rs44;
	mul.f32 	%f144, %f18, %f143;
	fma.rn.f32 	%f156, %f142, %f144, %f138;
	add.s32 	%r219, %r219, 1024;
	add.s32 	%r218, %r218, 4224;
	setp.lt.s32 	%p17, %r219, %r42;
	@%p17 bra 	$L__BB2_20;
	add.f32 	%f158, %f157, %f156;
$L__BB2_22:
	setp.ne.s32 	%p18, %r4, 0;
	mov.b32 	%r199, %f158;
	shfl.sync.down.b32	%r200|%p19, %r199, 16, 31, -1;
	mov.b32 	%f145, %r200;
	add.f32 	%f146, %f158, %f145;
	mov.b32 	%r201, %f146;
	shfl.sync.down.b32	%r202|%p20, %r201, 8, 31, -1;
	mov.b32 	%f147, %r202;
	add.f32 	%f148, %f146, %f147;
	mov.b32 	%r203, %f148;
	shfl.sync.down.b32	%r204|%p21, %r203, 4, 31, -1;
	mov.b32 	%f149, %r204;
	add.f32 	%f150, %f148, %f149;
	mov.b32 	%r205, %f150;
	shfl.sync.down.b32	%r206|%p22, %r205, 2, 31, -1;
	mov.b32 	%f151, %r206;
	add.f32 	%f152, %f150, %f151;
	mov.b32 	%r207, %f152;
	shfl.sync.down.b32	%r208|%p23, %r207, 1, 31, -1;
	mov.b32 	%f153, %r208;
	add.f32 	%f159, %f152, %f153;
	@%p18 bra 	$L__BB2_26;
	@%p24 bra 	$L__BB2_25;
	add.s64 	%rd53, %rd9, %rd5;
	shl.b64 	%rd54, %rd53, 1;
	add.s64 	%rd52, %rd13, %rd54;
	// begin inline asm
	ld.global.nc.b16 %rs45, [%rd52];
	// end inline asm
	// begin inline asm
	{  cvt.f32.f16 %f154, %rs45;}

	// end inline asm
	add.f32 	%f159, %f159, %f154;
$L__BB2_25:
	cvt.u64.u32 	%rd55, %r217;
	add.s64 	%rd56, %rd6, %rd55;
	mad.lo.s64 	%rd57, %rd56, %rd4, %rd5;
	// begin inline asm
	{  cvt.rn.f16.f32 %rs47, %f159;}

	// end inline asm
	shl.b64 	%rd58, %rd57, 1;
	add.s64 	%rd59, %rd7, %rd58;
	st.global.u16 	[%rd59], %rs47;
$L__BB2_26:
	add.s32 	%r217, %r217, 1;
	setp.ne.s32 	%p25, %r217, %r211;
	@%p25 bra 	$L__BB2_17;
$L__BB2_27:
	ret;

}
	// .globl	_ZN10mxfp4_gemm14mxfp4_moe_gemmI13__nv_bfloat16EEvPKT_PKhS6_S4_PKjPS2_iiiiibb
.visible .entry _ZN10mxfp4_gemm14mxfp4_moe_gemmI13__nv_bfloat16EEvPKT_PKhS6_S4_PKjPS2_iiiiibb(
	.param .u64 .ptr .align 1 _ZN10mxfp4_gemm14mxfp4_moe_gemmI13__nv_bfloat16EEvPKT_PKhS6_S4_PKjPS2_iiiiibb_param_0,
	.param .u64 .ptr .align 1 _ZN10mxfp4_gemm14mxfp4_moe_gemmI13__nv_bfloat16EEvPKT_PKhS6_S4_PKjPS2_iiiiibb_param_1,
	.param .u64 .ptr .align 1 _ZN10mxfp4_gemm14mxfp4_moe_gemmI13__nv_bfloat16EEvPKT_PKhS6_S4_PKjPS2_iiiiibb_param_2,
	.param .u64 .ptr .align 1 _ZN10mxfp4_gemm14mxfp4_moe_gemmI13__nv_bfloat16EEvPKT_PKhS6_S4_PKjPS2_iiiiibb_param_3,
	.param .u64 .ptr .align 1 _ZN10mxfp4_gemm14mxfp4_moe_gemmI13__nv_bfloat16EEvPKT_PKhS6_S4_PKjPS2_iiiiibb_param_4,
	.param .u64 .ptr .align 1 _ZN10mxfp4_gemm14mxfp4_moe_gemmI13__nv_bfloat16EEvPKT_PKhS6_S4_PKjPS2_iiiiibb_param_5,
	.param .u32 _ZN10mxfp4_gemm14mxfp4_moe_gemmI13__nv_bfloat16EEvPKT_PKhS6_S4_PKjPS2_iiiiibb_param_6,
	.param .u32 _ZN10mxfp4_gemm14mxfp4_moe_gemmI13__nv_bfloat16EEvPKT_PKhS6_S4_PKjPS2_iiiiibb_param_7,
	.param .u32 _ZN10mxfp4_gemm14mxfp4_moe_gemmI13__nv_bfloat16EEvPKT_PKhS6_S4_PKjPS2_iiiiibb_param_8,
	.param .u32 _ZN10mxfp4_gemm14mxfp4_moe_gemmI13__nv_bfloat16EEvPKT_PKhS6_S4_PKjPS2_iiiiibb_param_9,
	.param .u32 _ZN10mxfp4_gemm14mxfp4_moe_gemmI13__nv_bfloat16EEvPKT_PKhS6_S4_PKjPS2_iiiiibb_param_10,
	.param .u8 _ZN10mxfp4_gemm14mxfp4_moe_gemmI13__nv_bfloat16EEvPKT_PKhS6_S4_PKjPS2_iiiiibb_param_11,
	.param .u8 _ZN10mxfp4_gemm14mxfp4_moe_gemmI13__nv_bfloat16EEvPKT_PKhS6_S4_PKjPS2_iiiiibb_param_12
)
.maxntid 256
{
	.reg .pred 	%p<26>;
	.reg .b16 	%rs<48>;
	.reg .b32 	%r<220>;
	.reg .b32 	%f<160>;
	.reg .b64 	%rd<62>;

	ld.param.u64 	%rd10, [_ZN10mxfp4_gemm14mxfp4_moe_gemmI13__nv_bfloat16EEvPKT_PKhS6_S4_PKjPS2_iiiiibb_param_0];
	ld.param.u64 	%rd11, [_ZN10mxfp4_gemm14mxfp4_moe_gemmI13__nv_bfloat16EEvPKT_PKhS6_S4_PKjPS2_iiiiibb_param_1];
	ld.param.u64 	%rd12, [_ZN10mxfp4_gemm14mxfp4_moe_gemmI13__nv_bfloat16EEvPKT_PKhS6_S4_PKjPS2_iiiiibb_param_2];
	ld.param.u64 	%rd13, [_ZN10mxfp4_gemm14mxfp4_moe_gemmI13__nv_bfloat16EEvPKT_PKhS6_S4_PKjPS2_iiiiibb_param_3];
	ld.param.u64 	%rd15, [_ZN10mxfp4_gemm14mxfp4_moe_gemmI13__nv_bfloat16EEvPKT_PKhS6_S4_PKjPS2_iiiiibb_param_5];
	ld.param.u32 	%r38, [_ZN10mxfp4_gemm14mxfp4_moe_gemmI13__nv_bfloat16EEvPKT_PKhS6_S4_PKjPS2_iiiiibb_param_6];
	ld.param.u32 	%r39, [_ZN10mxfp4_gemm14mxfp4_moe_gemmI13__nv_bfloat16EEvPKT_PKhS6_S4_PKjPS2_iiiiibb_param_7];
	ld.param.u32 	%r40, [_ZN10mxfp4_gemm14mxfp4_moe_gemmI13__nv_bfloat16EEvPKT_PKhS6_S4_PKjPS2_iiiiibb_param_8];
	ld.param.u32 	%r41, [_ZN10mxfp4_gemm14mxfp4_moe_gemmI13__nv_bfloat16EEvPKT_PKhS6_S4_PKjPS2_iiiiibb_param_9];
	ld.param.u32 	%r42, [_ZN10mxfp4_gemm14mxfp4_moe_gemmI13__nv_bfloat16EEvPKT_PKhS6_S4_PKjPS2_iiiiibb_param_10];
	ld.param.s8 	%rs1, [_ZN10mxfp4_gemm14mxfp4_moe_gemmI13__nv_bfloat16EEvPKT_PKhS6_S4_PKjPS2_iiiiibb_param_11];
	ld.param.s8 	%rs2, [_ZN10mxfp4_gemm14mxfp4_moe_gemmI13__nv_bfloat16EEvPKT_PKhS6_S4_PKjPS2_iiiiibb_param_12];
	mov.u32 	%r215, %tid.x;
	mov.u32 	%r2, %ntid.x;
	add.s32 	%r43, %r41, 7;
	shr.s32 	%r44, %r43, 31;
	shr.u32 	%r45, %r44, 29;
	add.s32 	%r46, %r43, %r45;
	shr.s32 	%r3, %r46, 3;
	and.b32  	%r4, %r215, 31;
	mov.u32 	%r212, %ctaid.x;
	setp.ne.s16 	%p2, %rs2, 0;
	@%p2 bra 	$L__BB3_2;
	div.u32 	%r209, %r212, %r3;
	mov.b32 	%r217, 0;
	mov.u32 	%r211, %r39;
	bra.uni 	$L__BB3_3;
$L__BB3_2:
	div.u32 	%r47, %r212, %r3;
	div.s32 	%r209, %r47, %r39;
	mul.lo.s32 	%r48, %r209, %r39;
	sub.s32 	%r217, %r47, %r48;
	add.s32 	%r211, %r217, 1;
$L__BB3_3:
	rem.u32 	%r15, %r212, %r3;
	setp.ge.s32 	%p3, %r209, %r38;
	@%p3 bra 	$L__BB3_27;
	shl.b32 	%r50, %r15, 3;
	shr.u32 	%r51, %r215, 5;
	or.b32  	%r16, %r50, %r51;
	setp.ge.s32 	%p4, %r16, %r41;
	@%p4 bra 	$L__BB3_27;
	setp.ne.s16 	%p5, %rs2, 0;
	@%p5 bra 	$L__BB3_7;
	mul.wide.s32 	%rd61, %r209, %r42;
	bra.uni 	$L__BB3_8;
$L__BB3_7:
	cvt.s64.s32 	%rd16, %r42;
	mul.wide.s32 	%rd17, %r209, %r39;
	cvt.u64.u32 	%rd18, %r217;
	add.s64 	%rd19, %rd17, %rd18;
	mul.lo.s64 	%rd61, %rd19, %rd16;
$L__BB3_8:
	setp.ge.s32 	%p6, %r215, %r42;
	@%p6 bra 	$L__BB3_15;
	add.s32 	%r52, %r215, %r2;
	max.u32 	%r53, %r42, %r52;
	setp.lt.u32 	%p7, %r52, %r42;
	selp.u32 	%r54, 1, 0, %p7;
	add.s32 	%r55, %r52, %r54;
	sub.s32 	%r56, %r53, %r55;
	div.u32 	%r57, %r56, %r2;
	add.s32 	%r17, %r57, %r54;
	and.b32  	%r58, %r17, 3;
	setp.eq.s32 	%p8, %r58, 3;
	@%p8 bra 	$L__BB3_12;
	add.s32 	%r60, %r17, 1;
	and.b32  	%r18, %r60, 3;
	mov.b32 	%r214, 0;
$L__BB3_11:
	.pragma "nounroll";
	shr.u32 	%r61, %r215, 5;
	add.s32 	%r62, %r61, %r215;
	cvt.u64.u32 	%rd21, %r215;
	add.s64 	%rd22, %rd61, %rd21;
	shl.b64 	%rd23, %rd22, 1;
	add.s64 	%rd20, %rd10, %rd23;
	// begin inline asm
	ld.global.nc.b16 %rs3, [%rd20];
	// end inline asm
	// begin inline asm
	{ cvt.f32.bf16 %f10, %rs3;}

	// end inline asm
	shl.b32 	%r63, %r62, 2;
	mov.u32 	%r64, _ZN10mxfp4_gemm14s_input_paddedE;
	add.s32 	%r65, %r64, %r63;
	st.shared.f32 	[%r65], %f10;
	add.s32 	%r215, %r215, %r2;
	add.s32 	%r214, %r214, 1;
	setp.ne.s32 	%p9, %r214, %r18;
	@%p9 bra 	$L__BB3_11;
$L__BB3_12:
	setp.lt.u32 	%p10, %r17, 3;
	@%p10 bra 	$L__BB3_15;
	mov.u32 	%r69, _ZN10mxfp4_gemm14s_input_paddedE;
$L__BB3_14:
	shr.u32 	%r66, %r215, 5;
	add.s32 	%r67, %r66, %r215;
	cvt.u64.u32 	%rd28, %r215;
	add.s64 	%rd29, %rd61, %rd28;
	shl.b64 	%rd30, %rd29, 1;
	add.s64 	%rd24, %rd10, %rd30;
	// begin inline asm
	ld.global.nc.b16 %rs5, [%rd24];
	// end inline asm
	// begin inline asm
	{ cvt.f32.bf16 %f11, %rs5;}

	// end inline asm
	shl.b32 	%r68, %r67, 2;
	add.s32 	%r70, %r69, %r68;
	st.shared.f32 	[%r70], %f11;
	add.s32 	%r71, %r215, %r2;
	shr.u32 	%r72, %r71, 5;
	add.s32 	%r73, %r72, %r71;
	cvt.u64.u32 	%rd31, %r71;
	add.s64 	%rd32, %rd61, %rd31;
	shl.b64 	%rd33, %rd32, 1;
	add.s64 	%rd25, %rd10, %rd33;
	// begin inline asm
	ld.global.nc.b16 %rs7, [%rd25];
	// end inline asm
	// begin inline asm
	{ cvt.f32.bf16 %f12, %rs7;}

	// end inline asm
	shl.b32 	%r74, %r73, 2;
	add.s32 	%r75, %r69, %r74;
	st.shared.f32 	[%r75], %f12;
	add.s32 	%r76, %r71, %r2;
	shr.u32 	%r77, %r76, 5;
	add.s32 	%r78, %r77, %r76;
	cvt.u64.u32 	%rd34, %r76;
	add.s64 	%rd35, %rd61, %rd34;
	shl.b64 	%rd36, %rd35, 1;
	add.s64 	%rd26, %rd10, %rd36;
	// begin inline asm
	ld.global.nc.b16 %rs9, [%rd26];
	// end inline asm
	// begin inline asm
	{ cvt.f32.bf16 %f13, %rs9;}

	// end inline asm
	shl.b32 	%r79, %r78, 2;
	add.s32 	%r80, %r69, %r79;
	st.shared.f32 	[%r80], %f13;
	add.s32 	%r81, %r76, %r2;
	shr.u32 	%r82, %r81, 5;
	add.s32 	%r83, %r82, %r81;
	cvt.u64.u32 	%rd37, %r81;
	add.s64 	%rd38, %rd61, %rd37;
	shl.b64 	%rd39, %rd38, 1;
	add.s64 	%rd27, %rd10, %rd39;
	// begin inline asm
	ld.global.nc.b16 %rs11, [%rd27];
	// end inline asm
	// begin inline asm
	{ cvt.f32.bf16 %f14, %rs11;}

	// end inline asm
	shl.b32 	%r84, %r83, 2;
	add.s32 	%r85, %r69, %r84;
	st.shared.f32 	[%r85], %f14;
	add.s32 	%r215, %r81, %r2;
	setp.lt.s32 	%p11, %r215, %r42;
	@%p11 bra 	$L__BB3_14;
$L__BB3_15:
	bar.sync 	0;
	setp.ge.s32 	%p12, %r217, %r211;
	@%p12 bra 	$L__BB3_27;
	mul.lo.s32 	%r26, %r209, %r39;
	cvt.s64.s32 	%rd4, %r41;
	shr.u32 	%r86, %r42, 31;
	add.s32 	%r87, %r42, %r86;
	shr.s32 	%r27, %r87, 1;
	cvt.s64.s32 	%rd5, %r16;
	add.s32 	%r88, %r42, 31;
	shr.s32 	%r89, %r88, 31;
	shr.u32 	%r90, %r89, 27;
	add.s32 	%r91, %r88, %r90;
	shr.s32 	%r28, %r91, 5;
	setp.ne.s16 	%p13, %rs1, 0;
	setp.ne.s64 	%p14, %rd13, 0;
	and.pred  	%p1, %p14, %p13;
	mul.wide.s32 	%rd6, %r209, %r39;
	cvta.to.global.u64 	%rd7, %rd15;
	cvta.to.global.u64 	%rd8, %rd11;
	not.pred 	%p24, %p1;
$L__BB3_17:
	ld.param.u64 	%rd60, [_ZN10mxfp4_gemm14mxfp4_moe_gemmI13__nv_bfloat16EEvPKT_PKhS6_S4_PKjPS2_iiiiibb_param_4];
	add.s32 	%r93, %r217, %r26;
	mul.wide.s32 	%rd41, %r93, 4;
	add.s64 	%rd40, %rd60, %rd41;
	// begin inline asm
	ld.global.nc.u32 %r92, [%rd40];
	// end inline asm
	setp.ge.u32 	%p15, %r92, %r40;
	@%p15 bra 	$L__BB3_26;
	shl.b32 	%r219, %r4, 5;
	setp.ge.s32 	%p16, %r219, %r42;
	cvt.u64.u32 	%rd42, %r92;
	mul.lo.s64 	%rd9, %rd42, %rd4;
	mov.f32 	%f158, 0f00000000;
	@%p16 bra 	$L__BB3_22;
	mov.u32 	%r94, _ZN10mxfp4_gemm14s_input_paddedE;
	mad.lo.s32 	%r95, %r4, 132, %r94;
	add.s32 	%r218, %r95, 64;
	mov.f32 	%f156, 0f00000000;
	mov.f32 	%f157, %f156;
$L__BB3_20:
	shr.u32 	%r97, %r219, 5;
	cvt.u64.u32 	%rd44, %r97;
	add.s64 	%rd45, %rd9, %rd5;
	cvt.s64.s32 	%rd46, %r28;
	mad.lo.s64 	%rd47, %rd45, %rd46, %rd44;
	add.s64 	%rd43, %rd12, %rd47;
	// begin inline asm
	ld.global.nc.u8 %r96, [%rd43];
	// end inline asm
	shl.b32 	%r98, %r96, 23;
	and.b32  	%r99, %r98, 2139095040;
	mov.b32 	%f17, %r99;
	mul.f32 	%f18, %f17, 0f3F000000;
	shr.u32 	%r100, %r219, 1;
	cvt.u64.u32 	%rd48, %r100;
	cvt.s64.s32 	%rd49, %r27;
	mad.lo.s64 	%rd50, %rd45, %rd49, %rd48;
	add.s64 	%rd51, %rd8, %rd50;
	ld.global.nc.v4.u32 	{%r101, %r102, %r103, %r104}, [%rd51];
	shr.u32 	%r105, %r101, 1;
	and.b32  	%r106, %r105, 1145324612;
	or.b32  	%r107, %r106, 839922192;
	and.b32  	%r108, %r101, 30583;
	mov.b32 	%r109, 201852420;
	mov.b32 	%r110, 50462976;
	prmt.b32 	%r111, %r110, %r109, %r108;
	mov.b32 	%r112, -185009412;
	mov.b32 	%r113, -33620224;
	prmt.b32 	%r114, %r113, %r112, %r108;
	and.b32  	%r115, %r107, 30292;
	prmt.b32 	%r116, %r111, %r114, %r115;
	shr.u32 	%r117, %r101, 16;
	and.b32  	%r118, %r117, 30583;
	prmt.b32 	%r119, %r110, %r109, %r118;
	prmt.b32 	%r120, %r113, %r112, %r118;
	shr.u32 	%r121, %r107, 16;
	prmt.b32 	%r122, %r119, %r120, %r121;
	mov.b32 	%r123, 25632;
	prmt.b32 	%r124, %r116, %r122, %r123;
	mov.b32 	%r125, 30001;
	prmt.b32 	%r126, %r116, %r122, %r125;
	ld.shared.f32 	%f19, [%r218+-64];
	cvt.s8.s32 	%rs13, %r124;
	cvt.rn.f32.s16 	%f20, %rs13;
	mul.f32 	%f21, %f18, %f20;
	fma.rn.f32 	%f22, %f19, %f21, %f157;
	ld.shared.f32 	%f23, [%r218+-60];
	cvt.s8.s32 	%rs14, %r126;
	cvt.rn.f32.s16 	%f24, %rs14;
	mul.f32 	%f25, %f18, %f24;
	fma.rn.f32 	%f26, %f23, %f25, %f156;
	ld.shared.f32 	%f27, [%r218+-56];
	bfe.s32 	%r127, %r124, 8, 8;
	cvt.s8.s32 	%rs15, %r127;
	cvt.rn.f32.s16 	%f28, %rs15;
	mul.f32 	%f29, %f18, %f28;
	fma.rn.f32 	%f30, %f27, %f29, %f22;
	ld.shared.f32 	%f31, [%r218+-52];
	bfe.s32 	%r128, %r126, 8, 8;
	cvt.s8.s32 	%rs16, %r128;
	cvt.rn.f32.s16 	%f32, %rs16;
	mul.f32 	%f33, %f18, %f32;
	fma.rn.f32 	%f34, %f31, %f33, %f26;
	ld.shared.f32 	%f35, [%r218+-48];
	bfe.s32 	%r129, %r124, 16, 8;
	cvt.s8.s32 	%rs17, %r129;
	cvt.rn.f32.s16 	%f36, %rs17;
	mul.f32 	%f37, %f18, %f36;
	fma.rn.f32 	%f38, %f35, %f37, %f30;
	ld.shared.f32 	%f39, [%r218+-44];
	bfe.s32 	%r130, %r126, 16, 8;
	cvt.s8.s32 	%rs18, %r130;
	cvt.rn.f32.s16 	%f40, %rs18;
	mul.f32 	%f41, %f18, %f40;
	fma.rn.f32 	%f42, %f39, %f41, %f34;
	ld.shared.f32 	%f43, [%r218+-40];
	bfe.s32 	%r131, %r124, 24, 8;
	cvt.s8.s32 	%rs19, %r131;
	cvt.rn.f32.s16 	%f44, %rs19;
	mul.f32 	%f45, %f18, %f44;
	fma.rn.f32 	%f46, %f43, %f45, %f38;
	ld.shared.f32 	%f47, [%r218+-36];
	bfe.s32 	%r132, %r126, 24, 8;
	cvt.s8.s32 	%rs20, %r132;
	cvt.rn.f32.s16 	%f48, %rs20;
	mul.f32 	%f49, %f18, %f48;
	fma.rn.f32 	%f50, %f47, %f49, %f42;
	shr.u32 	%r133, %r102, 1;
	and.b32  	%r134, %r133, 1145324612;
	or.b32  	%r135, %r134, 839922192;
	and.b32  	%r136, %r102, 30583;
	prmt.b32 	%r137, %r110, %r109, %r136;
	prmt.b32 	%r138, %r113, %r112, %r136;
	and.b32  	%r139, %r135, 30292;
	prmt.b32 	%r140, %r137, %r138, %r139;
	shr.u32 	%r141, %r102, 16;
	and.b32  	%r142, %r141, 30583;
	prmt.b32 	%r143, %r110, %r109, %r142;
	prmt.b32 	%r144, %r113, %r112, %r142;
	shr.u32 	%r145, %r135, 16;
	prmt.b32 	%r146, %r143, %r144, %r145;
	prmt.b32 	%r147, %r140, %r146, %r123;
	prmt.b32 	%r148, %r140, %r146, %r125;
	ld.shared.f32 	%f51, [%r218+-32];
	cvt.s8.s32 	%rs21, %r147;
	cvt.rn.f32.s16 	%f52, %rs21;
	mul.f32 	%f53, %f18, %f52;
	fma.rn.f32 	%f54, %f51, %f53, %f46;
	ld.shared.f32 	%f55, [%r218+-28];
	cvt.s8.s32 	%rs22, %r148;
	cvt.rn.f32.s16 	%f56, %rs22;
	mul.f32 	%f57, %f18, %f56;
	fma.rn.f32 	%f58, %f55, %f57, %f50;
	ld.shared.f32 	%f59, [%r218+-24];
	bfe.s32 	%r149, %r147, 8, 8;
	cvt.s8.s32 	%rs23, %r149;
	cvt.rn.f32.s16 	%f60, %rs23;
	mul.f32 	%f61, %f18, %f60;
	fma.rn.f32 	%f62, %f59, %f61, %f54;
	ld.shared.f32 	%f63, [%r218+-20];
	bfe.s32 	%r150, %r148, 8, 8;
	cvt.s8.s32 	%rs24, %r150;
	cvt.rn.f32.s16 	%f64, %rs24;
	mul.f32 	%f65, %f18, %f64;
	fma.rn.f32 	%f66, %f63, %f65, %f58;
	ld.shared.f32 	%f67, [%r218+-16];
	bfe.s32 	%r151, %r147, 16, 8;
	cvt.s8.s32 	%rs25, %r151;
	cvt.rn.f32.s16 	%f68, %rs25;
	mul.f32 	%f69, %f18, %f68;
	fma.rn.f32 	%f70, %f67, %f69, %f62;
	ld.shared.f32 	%f71, [%r218+-12];
	bfe.s32 	%r152, %r148, 16, 8;
	cvt.s8.s32 	%rs26, %r152;
	cvt.rn.f32.s16 	%f72, %rs26;
	mul.f32 	%f73, %f18, %f72;
	fma.rn.f32 	%f74, %f71, %f73, %f66;
	ld.shared.f32 	%f75, [%r218+-8];
	bfe.s32 	%r153, %r147, 24, 8;
	cvt.s8.s32 	%rs27, %r153;
	cvt.rn.f32.s16 	%f76, %rs27;
	mul.f32 	%f77, %f18, %f76;
	fma.rn.f32 	%f78, %f75, %f77, %f70;
	ld.shared.f32 	%f79, [%r218+-4];
	bfe.s32 	%r154, %r148, 24, 8;
	cvt.s8.s32 	%rs28, %r154;
	cvt.rn.f32.s16 	%f80, %rs28;
	mul.f32 	%f81, %f18, %f80;
	fma.rn.f32 	%f82, %f79, %f81, %f74;
	shr.u32 	%r155, %r103, 1;
	and.b32  	%r156, %r155, 1145324612;
	or.b32  	%r157, %r156, 839922192;
	and.b32  	%r158, %r103, 30583;
	prmt.b32 	%r159, %r110, %r109, %r158;
	prmt.b32 	%r160, %r113, %r112, %r158;
	and.b32  	%r161, %r157, 30292;
	prmt.b32 	%r162, %r159, %r160, %r161;
	shr.u32 	%r163, %r103, 16;
	and.b32  	%r164, %r163, 30583;
	prmt.b32 	%r165, %r110, %r109, %r164;
	prmt.b32 	%r166, %r113, %r112, %r164;
	shr.u32 	%r167, %r157, 16;
	prmt.b32 	%r168, %r165, %r166, %r167;
	prmt.b32 	%r169, %r162, %r168, %r123;
	prmt.b32 	%r170, %r162, %r168, %r125;
	ld.shared.f32 	%f83, [%r218];
	cvt.s8.s32 	%rs29, %r169;
	cvt.rn.f32.s16 	%f84, %rs29;
	mul.f32 	%f85, %f18, %f84;
	fma.rn.f32 	%f86, %f83, %f85, %f78;
	ld.shared.f32 	%f87, [%r218+4];
	cvt.s8.s32 	%rs30, %r170;
	cvt.rn.f32.s16 	%f88, %rs30;
	mul.f32 	%f89, %f18, %f88;
	fma.rn.f32 	%f90, %f87, %f89, %f82;
	ld.shared.f32 	%f91, [%r218+8];
	bfe.s32 	%r171, %r169, 8, 8;
	cvt.s8.s32 	%rs31, %r171;
	cvt.rn.f32.s16 	%f92, %rs31;
	mul.f32 	%f93, %f18, %f92;
	fma.rn.f32 	%f94, %f91, %f93, %f86;
	ld.shared.f32 	%f95, [%r218+12];
	bfe.s32 	%r172, %r170, 8, 8;
	cvt.s8.s32 	%rs32, %r172;
	cvt.rn.f32.s16 	%f96, %rs32;
	mul.f32 	%f97, %f18, %f96;
	fma.rn.f32 	%f98, %f95, %f97, %f90;
	ld.shared.f32 	%f99, [%r218+16];
	bfe.s32 	%r173, %r169, 16, 8;
	cvt.s8.s32 	%rs33, %r173;
	cvt.rn.f32.s16 	%f100, %rs33;
	mul.f32 	%f101, %f18, %f100;
	fma.rn.f32 	%f102, %f99, %f101, %f94;
	ld.shared.f32 	%f103, [%r218+20];
	bfe.s32 	%r174, %r170, 16, 8;
	cvt.s8.s32 	%rs34, %r174;
	cvt.rn.f32.s16 	%f104, %rs34;
	mul.f32 	%f105, %f18, %f104;
	fma.rn.f32 	%f106, %f103, %f105, %f98;
	ld.shared.f32 	%f107, [%r218+24];
	bfe.s32 	%r175, %r169, 24, 8;
	cvt.s8.s32 	%rs35, %r175;
	cvt.rn.f32.s16 	%f108, %rs35;
	mul.f32 	%f109, %f18, %f108;
	fma.rn.f32 	%f110, %f107, %f109, %f102;
	ld.shared.f32 	%f111, [%r218+28];
	bfe.s32 	%r176, %r170, 24, 8;
	cvt.s8.s32 	%rs36, %r176;
	cvt.rn.f32.s16 	%f112, %rs36;
	mul.f32 	%f113, %f18, %f112;
	fma.rn.f32 	%f114, %f111, %f113, %f106;
	shr.u32 	%r177, %r104, 1;
	and.b32  	%r178, %r177, 1145324612;
	or.b32  	%r179, %r178, 839922192;
	and.b32  	%r180, %r104, 30583;
	prmt.b32 	%r181, %r110, %r109, %r180;
	prmt.b32 	%r182, %r113, %r112, %r180;
	and.b32  	%r183, %r179, 30292;
	prmt.b32 	%r184, %r181, %r182, %r183;
	shr.u32 	%r185, %r104, 16;
	and.b32  	%r186, %r185, 30583;
	prmt.b32 	%r187, %r110, %r109, %r186;
	prmt.b32 	%r188, %r113, %r112, %r186;
	shr.u32 	%r189, %r179, 16;
	prmt.b32 	%r190, %r187, %r188, %r189;
	prmt.b32 	%r191, %r184, %r190, %r123;
	prmt.b32 	%r192, %r184, %r190, %r125;
	ld.shared.f32 	%f115, [%r218+32];
	cvt.s8.s32 	%rs37, %r191;
	cvt.rn.f32.s16 	%f116, %rs37;
	mul.f32 	%f117, %f18, %f116;
	fma.rn.f32 	%f118, %f115, %f117, %f110;
	ld.shared.f32 	%f119, [%r218+36];
	cvt.s8.s32 	%rs38, %r192;
	cvt.rn.f32.s16 	%f120, %rs38;
	mul.f32 	%f121, %f18, %f120;
	fma.rn.f32 	%f122, %f119, %f121, %f114;
	ld.shared.f32 	%f123, [%r218+40];
	bfe.s32 	%r193, %r191, 8, 8;
	cvt.s8.s32 	%rs39, %r193;
	cvt.rn.f32.s16 	%f124, %rs39;
	mul.f32 	%f125, %f18, %f124;
	fma.rn.f32 	%f126, %f123, %f125, %f118;
	ld.shared.f32 	%f127, [%r218+44];
	bfe.s32 	%r194, %r192, 8, 8;
	cvt.s8.s32 	%rs40, %r194;
	cvt.rn.f32.s16 	%f128, %rs40;
	mul.f32 	%f129, %f18, %f128;
	fma.rn.f32 	%f130, %f127, %f129, %f122;
	ld.shared.f32 	%f131, [%r218+48];
	bfe.s32 	%r195, %r191, 16, 8;
	cvt.s8.s32 	%rs41, %r195;
	cvt.rn.f32.s16 	%f132, %rs41;
	mul.f32 	%f133, %f18, %f132;
	fma.rn.f32 	%f134, %f131, %f133, %f126;
	ld.shared.f32 	%f135, [%r218+52];
	bfe.s32 	%r196, %r192, 16, 8;
	cvt.s8.s32 	%rs42, %r196;
	cvt.rn.f32.s16 	%f136, %rs42;
	mul.f32 	%f137, %f18, %f136;
	fma.rn.f32 	%f138, %f135, %f137, %f130;
	ld.shared.f32 	%f139, [%r218+56];
	bfe.s32 	%r197, %r191, 24, 8;
	cvt.s8.s32 	%rs43, %r197;
	cvt.rn.f32.s16 	%f140, %rs43;
	mul.f32 	%f141, %f18, %f140;
	fma.rn.f32 	%f157, %f139, %f141, %f134;
	ld.shared.f32 	%f142, [%r218+60];
	bfe.s32 	%r198, %r192, 24, 8;
	cvt.s8.s32 	%rs44, %r198;
	cvt.rn.f32.s16 	%f143, %rs44;
	mul.f32 	%f144, %f18, %f143;
	fma.rn.f32 	%f156, %f142, %f144, %f138;
	add.s32 	%r219, %r219, 1024;
	add.s32 	%r218, %r218, 4224;
	setp.lt.s32 	%p17, %r219, %r42;
	@%p17 bra 	$L__BB3_20;
	add.f32 	%f158, %f157, %f156;
$L__BB3_22:
	setp.ne.s32 	%p18, %r4, 0;
	mov.b32 	%r199, %f158;
	shfl.sync.down.b32	%r200|%p19, %r199, 16, 31, -1;
	mov.b32 	%f145, %r200;
	add.f32 	%f146, %f158, %f145;
	mov.b32 	%r201, %f146;
	shfl.sync.down.b32	%r202|%p20, %r201, 8, 31, -1;
	mov.b32 	%f147, %r202;
	add.f32 	%f148, %f146, %f147;
	mov.b32 	%r203, %f148;
	shfl.sync.down.b32	%r204|%p21, %r203, 4, 31, -1;
	mov.b32 	%f149, %r204;
	add.f32 	%f150, %f148, %f149;
	mov.b32 	%r205, %f150;
	shfl.sync.down.b32	%r206|%p22, %r205, 2, 31, -1;
	mov.b32 	%f151, %r206;
	add.f32 	%f152, %f150, %f151;
	mov.b32 	%r207, %f152;
	shfl.sync.down.b32	%r208|%p23, %r207, 1, 31, -1;
	mov.b32 	%f153, %r208;
	add.f32 	%f159, %f152, %f153;
	@%p18 bra 	$L__BB3_26;
	@%p24 bra 	$L__BB3_25;
	add.s64 	%rd53, %rd9, %rd5;
	shl.b64 	%rd54, %rd53, 1;
	add.s64 	%rd52, %rd13, %rd54;
	// begin inline asm
	ld.global.nc.b16 %rs45, [%rd52];
	// end inline asm
	// begin inline asm
	{ cvt.f32.bf16 %f154, %rs45;}

	// end inline asm
	add.f32 	%f159, %f159, %f154;
$L__BB3_25:
	cvt.u64.u32 	%rd55, %r217;
	add.s64 	%rd56, %rd6, %rd55;
	mad.lo.s64 	%rd57, %rd56, %rd4, %rd5;
	// begin inline asm
	{  cvt.rn.bf16.f32 %rs47, %f159;}

	// end inline asm
	shl.b64 	%rd58, %rd57, 1;
	add.s64 	%rd59, %rd7, %rd58;
	st.global.u16 	[%rd59], %rs47;
$L__BB3_26:
	add.s32 	%r217, %r217, 1;
	setp.ne.s32 	%p25, %r217, %r211;
	@%p25 bra 	$L__BB3_17;
$L__BB3_27:
	ret;

}


// ===== COMPILED SASS (sm_100) =====

	.target	sm_100

	.elftype	@"ET_EXEC"


//--------------------- .note.nv.tkinfo           --------------------------
	.section	.note.nv.tkinfo,"",@"SHT_NOTE"
	.sectionflags	@"SHF_NOTE_NV_TKINFO"
	.tkinfo
        /*0018*/ 	.word	0x00000002
        /*0030*/ 	.string	""
        /*0030*/ 	.string	"ptxas"
        /*0030*/ 	.string	"Cuda compilation tools, release 13.0, V13.0.88"
        /*0030*/ 	.string	"Build cuda_13.0.r13.0/compiler.36424714_0"
        /*0030*/ 	.string	"-arch sm_100 -m 64 "



//--------------------- .note.nv.cuinfo           --------------------------
	.section	.note.nv.cuinfo,"",@"SHT_NOTE"
	.sectionflags	@"SHF_NOTE_NV_CUINFO"
        /*0018*/ 	.short	0x0002
        /*001a*/ 	.short	0x0064
        /*001c*/ 	.short	0x0082
	.zero		2


//--------------------- .nv.info                  --------------------------
	.section	.nv.info,"",@"SHT_CUDA_INFO"
	.align	4


	//----- nvinfo : EIATTR_REGCOUNT
	.align		4
        /*0000*/ 	.byte	0x04, 0x2f
        /*0002*/ 	.short	(.L_2 - .L_1)
	.align		4
.L_1:
        /*0004*/ 	.word	index@(_ZN10mxfp4_gemm18mxfp4_matmul_tiledI6__halfLi32ELi32ELi32EEEvPKT_PKhS6_S4_PS2_iiib)
        /*0008*/ 	.word	0x00000020


	//----- nvinfo : EIATTR_FRAME_SIZE
	.align		4
.L_2:
        /*000c*/ 	.byte	0x04, 0x11
        /*000e*/ 	.short	(.L_4 - .L_3)
	.align		4
.L_3:
        /*0010*/ 	.word	index@(_ZN10mxfp4_gemm18mxfp4_matmul_tiledI6__halfLi32ELi32ELi32EEEvPKT_PKhS6_S4_PS2_iiib)
        /*0014*/ 	.word	0x00000000


	//----- nvinfo : EIATTR_REGCOUNT
	.align		4
.L_4:
        /*0018*/ 	.byte	0x04, 0x2f
        /*001a*/ 	.short	(.L_6 - .L_5)
	.align		4
.L_5:
        /*001c*/ 	.word	index@(_ZN10mxfp4_gemm18mxfp4_matmul_tiledI13__nv_bfloat16Li32ELi32ELi32EEEvPKT_PKhS6_S4_PS2_iiib)
        /*0020*/ 	.word	0x00000020


	//----- nvinfo : EIATTR_FRAME_SIZE
	.align		4
.L_6:
        /*0024*/ 	.byte	0x04, 0x11
        /*0026*/ 	.short	(.L_8 - .L_7)
	.align		4
.L_7:
        /*0028*/ 	.word	index@(_ZN10mxfp4_gemm18mxfp4_matmul_tiledI13__nv_bfloat16Li32ELi32ELi32EEEvPKT_PKhS6_S4_PS2_iiib)
        /*002c*/ 	.word	0x00000000


	//----- nvinfo : EIATTR_REGCOUNT
	.align		4
.L_8:
        /*0030*/ 	.byte	0x04, 0x2f
        /*0032*/ 	.short	(.L_10 - .L_9)
	.align		4
.L_9:
        /*0034*/ 	.word	index@(_ZN10mxfp4_gemm14mxfp4_moe_gemmI6__halfEEvPKT_PKhS6_S4_PKjPS2_iiiiibb)
        /*0038*/ 	.word	0x00000020


	//----- nvinfo : EIATTR_FRAME_SIZE
	.align		4
.L_10:
        /*003c*/ 	.byte	0x04, 0x11
        /*003e*/ 	.short	(.L_12 - .L_11)
	.align		4
.L_11:
        /*0040*/ 	.word	index@(_ZN10mxfp4_gemm14mxfp4_moe_gemmI6__halfEEvPKT_PKhS6_S4_PKjPS2_iiiiibb)
        /*0044*/ 	.word	0x00000000


	//----- nvinfo : EIATTR_REGCOUNT
	.align		4
.L_12:
        /*0048*/ 	.byte	0x04, 0x2f
        /*004a*/ 	.short	(.L_14 - .L_13)
	.align		4
.L_13:
        /*004c*/ 	.word	index@(_ZN10mxfp4_gemm14mxfp4_moe_gemmI13__nv_bfloat16EEvPKT_PKhS6_S4_PKjPS2_iiiiibb)
        /*0050*/ 	.word	0x00000020


	//----- nvinfo : EIATTR_FRAME_SIZE
	.align		4
.L_14:
        /*0054*/ 	.byte	0x04, 0x11
        /*0056*/ 	.short	(.L_16 - .L_15)
	.align		4
.L_15:
        /*0058*/ 	.word	index@(_ZN10mxfp4_gemm14mxfp4_moe_gemmI13__nv_bfloat16EEvPKT_PKhS6_S4_PKjPS2_iiiiibb)
        /*005c*/ 	.word	0x00000000


	//----- nvinfo : EIATTR_MIN_STACK_SIZE
	.align		4
.L_16:
        /*0060*/ 	.byte	0x04, 0x12
        /*0062*/ 	.short	(.L_18 - .L_17)
	.align		4
.L_17:
        /*0064*/ 	.word	index@(_ZN10mxfp4_gemm14mxfp4_moe_gemmI13__nv_bfloat16EEvPKT_PKhS6_S4_PKjPS2_iiiiibb)
        /*0068*/ 	.word	0x00000000


	//----- nvinfo : EIATTR_MIN_STACK_SIZE
	.align		4
.L_18:
        /*006c*/ 	.byte	0x04, 0x12
        /*006e*/ 	.short	(.L_20 - .L_19)
	.align		4
.L_19:
        /*0070*/ 	.word	index@(_ZN10mxfp4_gemm14mxfp4_moe_gemmI6__halfEEvPKT_PKhS6_S4_PKjPS2_iiiiibb)
        /*0074*/ 	.word	0x00000000


	//----- nvinfo : EIATTR_MIN_STACK_SIZE
	.align		4
.L_20:
        /*0078*/ 	.byte	0x04, 0x12
        /*007a*/ 	.short	(.L_22 - .L_21)
	.align		4
.L_21:
        /*007c*/ 	.word	index@(_ZN10mxfp4_gemm18mxfp4_matmul_tiledI13__nv_bfloat16Li32ELi32ELi32EEEvPKT_PKhS6_S4_PS2_iiib)
        /*0080*/ 	.word	0x00000000


	//----- nvinfo : EIATTR_MIN_STACK_SIZE
	.align		4
.L_22:
        /*0084*/ 	.byte	0x04, 0x12
        /*0086*/ 	.short	(.L_24 - .L_23)
	.align		4
.L_23:
        /*0088*/ 	.word	index@(_ZN10mxfp4_gemm18mxfp4_matmul_tiledI6__halfLi32ELi32ELi32EEEvPKT_PKhS6_S4_PS2_iiib)
        /*008c*/ 	.word	0x00000000
.L_24:


//--------------------- .nv.compat                --------------------------
	.section	.nv.compat,"",@"SHT_CUDA_COMPAT_INFO"
	.align	4
        /*0000*/ 	.byte	0x02, 0x09, 0x00, 0x00, 0x02, 0x02, 0x01, 0x00, 0x02, 0x05, 0x05, 0x00, 0x03, 0x07, 0x01, 0x01
        /*0010*/ 	.byte	0x02, 0x03, 0x00, 0x00, 0x02, 0x06, 0x01, 0x00, 0x04, 0x0b, 0x08, 0x00, 0x09, 0x00, 0x00, 0x00
        /*0020*/ 	.byte	0x00, 0x00, 0x00, 0x00


//--------------------- .nv.info._ZN10mxfp4_gemm14mxfp4_moe_gemmI13__nv_bfloat16EEvPKT_PKhS6_S4_PKjPS2_iiiiibb --------------------------
	.section	.nv.info._ZN10mxfp4_gemm14mxfp4_moe_gemmI13__nv_bfloat16EEvPKT_PKhS6_S4_PKjPS2_iiiiibb,"",@"SHT_CUDA_INFO"
	.sectionflags	@""
	.align	4


	//----- nvinfo : EIATTR_CUDA_API_VERSION
	.align		4
        /*0000*/ 	.byte	0x04, 0x37
        /*0002*/ 	.short	(.L_26 - .L_25)
.L_25:
        /*0004*/ 	.word	0x00000082


	//----- nvinfo : EIATTR_KPARAM_INFO
	.align		4
.L_26:
        /*0008*/ 	.byte	0x04, 0x17
        /*000a*/ 	.short	(.L_28 - .L_27)
.L_27:
        /*000c*/ 	.word	0x00000000
        /*0010*/ 	.short	0x000c
        /*0012*/ 	.short	0x0045
        /*0014*/ 	.byte	0x00, 0xf0, 0x05, 0x00


	//----- nvinfo : EIATTR_KPARAM_INFO
	.align		4
.L_28:
        /*0018*/ 	.byte	0x04, 0x17
        /*001a*/ 	.short	(.L_30 - .L_29)
.L_29:
        /*001c*/ 	.word	0x00000000
        /*0020*/ 	.short	0x000b
        /*0022*/ 	.short	0x0044
        /*0024*/ 	.byte	0x00, 0xf0, 0x05, 0x00


	//----- nvinfo : EIATTR_KPARAM_INFO
	.align		4
.L_30:
        /*0028*/ 	.byte	0x04, 0x17
        /*002a*/ 	.short	(.L_32 - .L_31)
.L_31:
        /*002c*/ 	.word	0x00000000
        /*0030*/ 	.short	0x000a
        /*0032*/ 	.short	0x0040
        /*0034*/ 	.byte	0x00, 0xf0, 0x11, 0x00


	//----- nvinfo : EIATTR_KPARAM_INFO
	.align		4
.L_32:
        /*0038*/ 	.byte	0x04, 0x17
        /*003a*/ 	.short	(.L_34 - .L_33)
.L_33:
        /*003c*/ 	.word	0x00000000
        /*0040*/ 	.short	0x0009
        /*0042*/ 	.short	0x003c
        /*0044*/ 	.byte	0x00, 0xf0, 0x11, 0x00


	//----- nvinfo : EIATTR_KPARAM_INFO
	.align		4
.L_34:
        /*0048*/ 	.byte	0x04, 0x17
        /*004a*/ 	.short	(.L_36 - .L_35)
.L_35:
        /*004c*/ 	.word	0x00000000
        /*0050*/ 	.short	0x0008
        /*0052*/ 	.short	0x0038
        /*0054*/ 	.byte	0x00, 0xf0, 0x11, 0x00


	//----- nvinfo : EIATTR_KPARAM_INFO
	.align		4
.L_36:
        /*0058*/ 	.byte	0x04, 0x17
        /*005a*/ 	.short	(.L_38 - .L_37)
.L_37:
        /*005c*/ 	.word	0x00000000
        /*0060*/ 	.short	0x0007
        /*0062*/ 	.short	0x0034
        /*0064*/ 	.byte	0x00, 0xf0, 0x11, 0x00


	//----- nvinfo : EIATTR_KPARAM_INFO
	.align		4
.L_38:
        /*0068*/ 	.byte	0x04, 0x17
        /*006a*/ 	.short	(.L_40 - .L_39)
.L_39:
        /*006c*/ 	.word	0x00000000
        /*0070*/ 	.short	0x0006
        /*0072*/ 	.short	0x0030
        /*0074*/ 	.byte	0x00, 0xf0, 0x11, 0x00


	//----- nvinfo : EIATTR_KPARAM_INFO
	.align		4
.L_40:
        /*0078*/ 	.byte	0x04, 0x17
        /*007a*/ 	.short	(.L_42 - .L_41)
.L_41:
        /*007c*/ 	.word	0x00000000
        /*0080*/ 	.short	0x0005
        /*0082*/ 	.short	0x0028
        /*0084*/ 	.byte	0x00, 0xf5, 0x21, 0x00


	//----- nvinfo : EIATTR_KPARAM_INFO
	.align		4
.L_42:
        /*0088*/ 	.byte	0x04, 0x17
        /*008a*/ 	.short	(.L_44 - .L_43)
.L_43:
        /*008c*/ 	.word	0x00000000
        /*0090*/ 	.short	0x0004
        /*0092*/ 	.short	0x0020
        /*0094*/ 	.byte	0x00, 0xf5, 0x21, 0x00


	//----- nvinfo : EIATTR_KPARAM_INFO
	.align		4
.L_44:
        /*0098*/ 	.byte	0x04, 0x17
        /*009a*/ 	.short	(.L_46 - .L_45)
.L_45:
        /*009c*/ 	.word	0x00000000
        /*00a0*/ 	.short	0x0003
        /*00a2*/ 	.short	0x0018
        /*00a4*/ 	.byte	0x00, 0xf5, 0x21, 0x00


	//----- nvinfo : EIATTR_KPARAM_INFO
	.align		4
.L_46:
        /*00a8*/ 	.byte	0x04, 0x17
        /*00aa*/ 	.short	(.L_48 - .L_47)
.L_47:
        /*00ac*/ 	.word	0x00000000
        /*00b0*/ 	.short	0x0002
        /*00b2*/ 	.short	0x0010
        /*00b4*/ 	.byte	0x00, 0xf5, 0x21, 0x00


	//----- nvinfo : EIATTR_KPARAM_INFO
	.align		4
.L_48:
        /*00b8*/ 	.byte	0x04, 0x17
        /*00ba*/ 	.short	(.L_50 - .L_49)
.L_49:
        /*00bc*/ 	.word	0x00000000
        /*00c0*/ 	.short	0x0001
        /*00c2*/ 	.short	0x0008
        /*00c4*/ 	.byte	0x00, 0xf5, 0x21, 0x00


	//----- nvinfo : EIATTR_KPARAM_INFO
	.align		4
.L_50:
        /*00c8*/ 	.byte	0x04, 0x17
        /*00ca*/ 	.short	(.L_52 - .L_51)
.L_51:
        /*00cc*/ 	.word	0x00000000
        /*00d0*/ 	.short	0x0000
        /*00d2*/ 	.short	0x0000
        /*00d4*/ 	.byte	0x00, 0xf5, 0x21, 0x00


	//----- nvinfo : EIATTR_SPARSE_MMA_MASK
	.align		4
.L_52:
        /*00d8*/ 	.byte	0x03, 0x50
        /*00da*/ 	.short	0x0000


	//----- nvinfo : EIATTR_MAXREG_COUNT
	.align		4
        /*00dc*/ 	.byte	0x03, 0x1b
        /*00de*/ 	.short	0x00ff


	//----- nvinfo : EIATTR_NUM_BARRIERS
	.align		4
        /*00e0*/ 	.byte	0x02, 0x4c
        /*00e2*/ 	.byte	0x01
	.zero		1


	//----- nvinfo : EIATTR_MERCURY_ISA_VERSION
	.align		4
        /*00e4*/ 	.byte	0x03, 0x5f
        /*00e6*/ 	.short	0x0101


	//----- nvinfo : EIATTR_COOP_GROUP_MASK_REGIDS
	.align		4
        /*00e8*/ 	.byte	0x04, 0x29
        /*00ea*/ 	.short	(.L_54 - .L_53)


	//   ....[0]....
.L_53:
        /*00ec*/ 	.word	0xffffffff


	//   ....[1]....
        /*00f0*/ 	.word	0xffffffff


	//   ....[2]....
        /*00f4*/ 	.word	0xffffffff


	//   ....[3]....
        /*00f8*/ 	.word	0xffffffff


	//   ....[4]....
        /*00fc*/ 	.word	0xffffffff


	//----- nvinfo : EIATTR_COOP_GROUP_INSTR_OFFSETS
	.align		4
.L_54:
        /*0100*/ 	.byte	0x04, 0x28
        /*0102*/ 	.short	(.L_56 - .L_55)


	//   ....[0]....
.L_55:
        /*0104*/ 	.word	0x00001ed0


	//   ....[1]....
        /*0108*/ 	.word	0x00001f10


	//   ....[2]....
        /*010c*/ 	.word	0x00001f30


	//   ....[3]....
        /*0110*/ 	.word	0x00001f50


	//   ....[4]....
        /*0114*/ 	.word	0x00001f70


	//----- nvinfo : EIATTR_VRC_CTA_INIT_COUNT
	.align		4
.L_56:
        /*0118*/ 	.byte	0x02, 0x4a
	.zero		1
	.zero		1


	//----- nvinfo : EIATTR_EXIT_INSTR_OFFSETS
	.align		4
        /*011c*/ 	.byte	0x04, 0x1c
        /*011e*/ 	.short	(.L_58 - .L_57)


	//   ....[0]....
.L_57:
        /*0120*/ 	.word	0x000005a0


	//   ....[1]....
        /*0124*/ 	.word	0x000005f0


	//   ....[2]....
        /*0128*/ 	.word	0x00000d70


	//   ....[3]....
        /*012c*/ 	.word	0x00002120


	//----- nvinfo : EIATTR_MAX_THREADS
	.align		4
.L_58:
        /*0130*/ 	.byte	0x04, 0x05
        /*0132*/ 	.short	(.L_60 - .L_59)
.L_59:
        /*0134*/ 	.word	0x00000100
        /*0138*/ 	.word	0x00000001
        /*013c*/ 	.word	0x00000001


	//----- nvinfo : EIATTR_CRS_STACK_SIZE
	.align		4
.L_60:
        /*0140*/ 	.byte	0x04, 0x1e
        /*0142*/ 	.short	(.L_62 - .L_61)
.L_61:
        /*0144*/ 	.word	0x00000000


	//----- nvinfo : EIATTR_CBANK_PARAM_SIZE
	.align		4
.L_62:
        /*0148*/ 	.byte	0x03, 0x19
        /*014a*/ 	.short	0x0046


	//----- nvinfo : EIATTR_PARAM_CBANK
	.align		4
        /*014c*/ 	.byte	0x04, 0x0a
        /*014e*/ 	.short	(.L_64 - .L_63)
	.align		4
.L_63:
        /*0150*/ 	.word	index@(.nv.constant0._ZN10mxfp4_gemm14mxfp4_moe_gemmI13__nv_bfloat16EEvPKT_PKhS6_S4_PKjPS2_iiiiibb)
        /*0154*/ 	.short	0x0380
        /*0156*/ 	.short	0x0046


	//----- nvinfo : EIATTR_SW_WAR
	.align		4
.L_64:
        /*0158*/ 	.byte	0x04, 0x36
        /*015a*/ 	.short	(.L_66 - .L_65)
.L_65:
        /*015c*/ 	.word	0x00000008
.L_66:


//--------------------- .nv.info._ZN10mxfp4_gemm14mxfp4_moe_gemmI6__halfEEvPKT_PKhS6_S4_PKjPS2_iiiiibb --------------------------
	.section	.nv.info._ZN10mxfp4_gemm14mxfp4_moe_gemmI6__halfEEvPKT_PKhS6_S4_PKjPS2_iiiiibb,"",@"SHT_CUDA_INFO"
	.sectionflags	@""
	.align	4


	//----- nvinfo : EIATTR_CUDA_API_VERSION
	.align		4
        /*0000*/ 	.byte	0x04, 0x37
        /*0002*/ 	.short	(.L_68 - .L_67)
.L_67:
        /*0004*/ 	.word	0x00000082


	//----- nvinfo : EIATTR_KPARAM_INFO
	.align		4
.L_68:
        /*0008*/ 	.byte	0x04, 0x17
        /*000a*/ 	.short	(.L_70 - .L_69)
.L_69:
        /*000c*/ 	.word	0x00000000
        /*0010*/ 	.short	0x000c
        /*0012*/ 	.short	0x0045
        /*0014*/ 	.byte	0x00, 0xf0, 0x05, 0x00


	//----- nvinfo : EIATTR_KPARAM_INFO
	.align		4
.L_70:
        /*0018*/ 	.byte	0x04, 0x17
        /*001a*/ 	.short	(.L_72 - .L_71)
.L_71:
        /*001c*/ 	.word	0x00000000
        /*0020*/ 	.short	0x000b
        /*0022*/ 	.short	0x0044
        /*0024*/ 	.byte	0x00, 0xf0, 0x05, 0x00


	//----- nvinfo : EIATTR_KPARAM_INFO
	.align		4
.L_72:
        /*0028*/ 	.byte	0x04, 0x17
        /*002a*/ 	.short	(.L_74 - .L_73)
.L_73:
        /*002c*/ 	.word	0x00000000
        /*0030*/ 	.short	0x000a
        /*0032*/ 	.short	0x0040
        /*0034*/ 	.byte	0x00, 0xf0, 0x11, 0x00


	//----- nvinfo : EIATTR_KPARAM_INFO
	.align		4
.L_74:
        /*0038*/ 	.byte	0x04, 0x17
        /*003a*/ 	.short	(.L_76 - .L_75)
.L_75:
        /*003c*/ 	.word	0x00000000
        /*0040*/ 	.short	0x0009
        /*0042*/ 	.short	0x003c
        /*0044*/ 	.byte	0x00, 0xf0, 0x11, 0x00


	//----- nvinfo : EIATTR_KPARAM_INFO
	.align		4
.L_76:
        /*0048*/ 	.byte	0x04, 0x17
        /*004a*/ 	.short	(.L_78 - .L_77)
.L_77:
        /*004c*/ 	.word	0x00000000
        /*0050*/ 	.short	0x0008
        /*0052*/ 	.short	0x0038
        /*0054*/ 	.byte	0x00, 0xf0, 0x11, 0x00


	//----- nvinfo : EIATTR_KPARAM_INFO
	.align		4
.L_78:
        /*0058*/ 	.byte	0x04, 0x17
        /*005a*/ 	.short	(.L_80 - .L_79)
.L_79:
        /*005c*/ 	.word	0x00000000
        /*0060*/ 	.short	0x0007
        /*0062*/ 	.short	0x0034
        /*0064*/ 	.byte	0x00, 0xf0, 0x11, 0x00


	//----- nvinfo : EIATTR_KPARAM_INFO
	.align		4
.L_80:
        /*0068*/ 	.byte	0x04, 0x17
        /*006a*/ 	.short	(.L_82 - .L_81)
.L_81:
        /*006c*/ 	.word	0x00000000
        /*0070*/ 	.short	0x0006
        /*0072*/ 	.short	0x0030
        /*0074*/ 	.byte	0x00, 0xf0, 0x11, 0x00


	//----- nvinfo : EIATTR_KPARAM_INFO
	.align		4
.L_82:
        /*0078*/ 	.byte	0x04, 0x17
        /*007a*/ 	.short	(.L_84 - .L_83)
.L_83:
        /*007c*/ 	.word	0x00000000
        /*0080*/ 	.short	0x0005
        /*0082*/ 	.short	0x0028
        /*0084*/ 	.byte	0x00, 0xf5, 0x21, 0x00


	//----- nvinfo : EIATTR_KPARAM_INFO
	.align		4
.L_84:
        /*0088*/ 	.byte	0x04, 0x17
        /*008a*/ 	.short	(.L_86 - .L_85)
.L_85:
        /*008c*/ 	.word	0x00000000
        /*0090*/ 	.short	0x0004
        /*0092*/ 	.short	0x0020
        /*0094*/ 	.byte	0x00, 0xf5, 0x21, 0x00


	//----- nvinfo : EIATTR_KPARAM_INFO
	.align		4
.L_86:
        /*0098*/ 	.byte	0x04, 0x17
        /*009a*/ 	.short	(.L_88 - .L_87)
.L_87:
        /*009c*/ 	.word	0x00000000
        /*00a0*/ 	.short	0x0003
        /*00a2*/ 	.short	0x0018
        /*00a4*/ 	.byte	0x00, 0xf5, 0x21, 0x00


	//----- nvinfo : EIATTR_KPARAM_INFO
	.align		4
.L_88:
        /*00a8*/ 	.byte	0x04, 0x17
        /*00aa*/ 	.short	(.L_90 - .L_89)
.L_89:
        /*00ac*/ 	.word	0x00000000
        /*00b0*/ 	.short	0x0002
        /*00b2*/ 	.short	0x0010
        /*00b4*/ 	.byte	0x00, 0xf5, 0x21, 0x00


	//----- nvinfo : EIATTR_KPARAM_INFO
	.align		4
.L_90:
        /*00b8*/ 	.byte	0x04, 0x17
        /*00ba*/ 	.short	(.L_92 - .L_91)
.L_91:
        /*00bc*/ 	.word	0x00000000
        /*00c0*/ 	.short	0x0001
        /*00c2*/ 	.short	0x0008
        /*00c4*/ 	.byte	0x00, 0xf5, 0x21, 0x00


	//----- nvinfo : EIATTR_KPARAM_INFO
	.align		4
.L_92:
        /*00c8*/ 	.byte	0x04, 0x17
        /*00ca*/ 	.short	(.L_94 - .L_93)
.L_93:
        /*00cc*/ 	.word	0x00000000
        /*00d0*/ 	.short	0x0000
        /*00d2*/ 	.short	0x0000
        /*00d4*/ 	.byte	0x00, 0xf5, 0x21, 0x00


	//----- nvinfo : EIATTR_SPARSE_MMA_MASK
	.align		4
.L_94:
        /*00d8*/ 	.byte	0x03, 0x50
        /*00da*/ 	.short	0x0000


	//----- nvinfo : EIATTR_MAXREG_COUNT
	.align		4
        /*00dc*/ 	.byte	0x03, 0x1b
        /*00de*/ 	.short	0x00ff


	//----- nvinfo : EIATTR_NUM_BARRIERS
	.align		4
        /*00e0*/ 	.byte	0x02, 0x4c
        /*00e2*/ 	.byte	0x01
	.zero		1


	//----- nvinfo : EIATTR_MERCURY_ISA_VERSION
	.align		4
        /*00e4*/ 	.byte	0x03, 0x5f
        /*00e6*/ 	.short	0x0101


	//----- nvinfo : EIATTR_COOP_GROUP_MASK_REGIDS
	.align		4
        /*00e8*/ 	.byte	0x04, 0x29
        /*00ea*/ 	.short	(.L_96 - .L_95)


	//   ....[0]....
.L_95:
        /*00ec*/ 	.word	0xffffffff


	//   ....[1]....
        /*00f0*/ 	.word	0xffffffff


	//   ....[2]....
        /*00f4*/ 	.word	0xffffffff


	//   ....[3]....
        /*00f8*/ 	.word	0xffffffff


	//   ....[4]....
        /*00fc*/ 	.word	0xffffffff


	//----- nvinfo : EIATTR_COOP_GROUP_INSTR_OFFSETS
	.align		4
.L_96:
        /*0100*/ 	.byte	0x04, 0x28
        /*0102*/ 	.short	(.L_98 - .L_97)


	//   ....[0]....
.L_97:
        /*0104*/ 	.word	0x00001ed0


	//   ....[1]....
        /*0108*/ 	.word	0x00001f10


	//   ....[2]....
        /*010c*/ 	.word	0x00001f30


	//   ....[3]....
        /*0110*/ 	.word	0x00001f50


	//   ....[4]....
        /*0114*/ 	.word	0x00001f70


	//----- nvinfo : EIATTR_VRC_CTA_INIT_COUNT
	.align		4
.L_98:
        /*0118*/ 	.byte	0x02, 0x4a
	.zero		1
	.zero		1


	//----- nvinfo : EIATTR_EXIT_INSTR_OFFSETS
	.align		4
        /*011c*/ 	.byte	0x04, 0x1c
        /*011e*/ 	.short	(.L_100 - .L_99)


	//   ....[0]....
.L_99:
        /*0120*/ 	.word	0x000005a0


	//   ....[1]....
        /*0124*/ 	.word	0x000005f0


	//   ....[2]....
        /*0128*/ 	.word	0x00000d70


	//   ....[3]....
        /*012c*/ 	.word	0x00002120


	//----- nvinfo : EIATTR_MAX_THREADS
	.align		4
.L_100:
        /*0130*/ 	.byte	0x04, 0x05
        /*0132*/ 	.short	(.L_102 - .L_101)
.L_101:
        /*0134*/ 	.word	0x00000100
        /*0138*/ 	.word	0x00000001
        /*013c*/ 	.word	0x00000001


	//----- nvinfo : EIATTR_CRS_STACK_SIZE
	.align		4
.L_102:
        /*0140*/ 	.byte	0x04, 0x1e
        /*0142*/ 	.short	(.L_104 - .L_103)
.L_103:
        /*0144*/ 	.word	0x00000000


	//----- nvinfo : EIATTR_CBANK_PARAM_SIZE
	.align		4
.L_104:
        /*0148*/ 	.byte	0x03, 0x19
        /*014a*/ 	.short	0x0046


	//----- nvinfo : EIATTR_PARAM_CBANK
	.align		4
        /*014c*/ 	.byte	0x04, 0x0a
        /*014e*/ 	.short	(.L_106 - .L_105)
	.align		4
.L_105:
        /*0150*/ 	.word	index@(.nv.constant0._ZN10mxfp4_gemm14mxfp4_moe_gemmI6__halfEEvPKT_PKhS6_S4_PKjPS2_iiiiibb)
        /*0154*/ 	.short	0x0380
        /*0156*/ 	.short	0x0046


	//----- nvinfo : EIATTR_SW_WAR
	.align		4
.L_106:
        /*0158*/ 	.byte	0x04, 0x36
        /*015a*/ 	.short	(.L_108 - .L_107)
.L_107:
        /*015c*/ 	.word	0x00000008
.L_108:


//--------------------- .nv.info._ZN10mxfp4_gemm18mxfp4_matmul_tiledI13__nv_bfloat16Li32ELi32ELi32EEEvPKT_PKhS6_S4_PS2_iiib --------------------------
	.section	.nv.info._ZN10mxfp4_gemm18mxfp4_matmul_tiledI13__nv_bfloat16Li32ELi32ELi32EEEvPKT_PKhS6_S4_PS2_iiib,"",@"SHT_CUDA_INFO"
	.sectionflags	@""
	.align	4


	//----- nvinfo : EIATTR_CUDA_API_VERSION
	.align		4
        /*0000*/ 	.byte	0x04, 0x37
        /*0002*/ 	.short	(.L_110 - .L_109)
.L_109:
        /*0004*/ 	.word	0x00000082


	//----- nvinfo : EIATTR_KPARAM_INFO
	.align		4
.L_110:
        /*0008*/ 	.byte	0x04, 0x17
        /*000a*/ 	.short	(.L_112 - .L_111)
.L_111:
        /*000c*/ 	.word	0x00000000
        /*0010*/ 	.short	0x0008
        /*0012*/ 	.short	0x0034
        /*0014*/ 	.byte	0x00, 0xf0, 0x05, 0x00


	//----- nvinfo : EIATTR_KPARAM_INFO
	.align		4
.L_112:
        /*0018*/ 	.byte	0x04, 0x17
        /*001a*/ 	.short	(.L_114 - .L_113)
.L_113:
        /*001c*/ 	.word	0x00000000
        /*0020*/ 	.short	0x0007
        /*0022*/ 	.short	0x0030
        /*0024*/ 	.byte	0x00, 0xf0, 0x11, 0x00


	//----- nvinfo : EIATTR_KPARAM_INFO
	.align		4
.L_114:
        /*0028*/ 	.byte	0x04, 0x17
        /*002a*/ 	.short	(.L_116 - .L_115)
.L_115:
        /*002c*/ 	.word	0x00000000
        /*0030*/ 	.short	0x0006
        /*0032*/ 	.short	0x002c
        /*0034*/ 	.byte	0x00, 0xf0, 0x11, 0x00


	//----- nvinfo : EIATTR_KPARAM_INFO
	.align		4
.L_116:
        /*0038*/ 	.byte	0x04, 0x17
        /*003a*/ 	.short	(.L_118 - .L_117)
.L_117:
        /*003c*/ 	.word	0x00000000
        /*0040*/ 	.short	0x0005
        /*0042*/ 	.short	0x0028
        /*0044*/ 	.byte	0x00, 0xf0, 0x11, 0x00


	//----- nvinfo : EIATTR_KPARAM_INFO
	.align		4
.L_118:
        /*0048*/ 	.byte	0x04, 0x17
        /*004a*/ 	.short	(.L_120 - .L_119)
.L_119:
        /*004c*/ 	.word	0x00000000
        /*0050*/ 	.short	0x0004
        /*0052*/ 	.short	0x0020
        /*0054*/ 	.byte	0x00, 0xf5, 0x21, 0x00


	//----- nvinfo : EIATTR_KPARAM_INFO
	.align		4
.L_120:
        /*0058*/ 	.byte	0x04, 0x17
        /*005a*/ 	.short	(.L_122 - .L_121)
.L_121:
        /*005c*/ 	.word	0x00000000
        /*0060*/ 	.short	0x0003
        /*0062*/ 	.short	0x0018
        /*0064*/ 	.byte	0x00, 0xf5, 0x21, 0x00


	//----- nvinfo : EIATTR_KPARAM_INFO
	.align		4
.L_122:
        /*0068*/ 	.byte	0x04, 0x17
        /*006a*/ 	.short	(.L_124 - .L_123)
.L_123:
        /*006c*/ 	.word	0x00000000
        /*0070*/ 	.short	0x0002
        /*0072*/ 	.short	0x0010
        /*0074*/ 	.byte	0x00, 0xf5, 0x21, 0x00


	//----- nvinfo : EIATTR_KPARAM_INFO
	.align		4
.L_124:
        /*0078*/ 	.byte	0x04, 0x17
        /*007a*/ 	.short	(.L_126 - .L_125)
.L_125:
        /*007c*/ 	.word	0x00000000
        /*0080*/ 	.short	0x0001
        /*0082*/ 	.short	0x0008
        /*0084*/ 	.byte	0x00, 0xf5, 0x21, 0x00


	//----- nvinfo : EIATTR_KPARAM_INFO
	.align		4
.L_126:
        /*0088*/ 	.byte	0x04, 0x17
        /*008a*/ 	.short	(.L_128 - .L_127)
.L_127:
        /*008c*/ 	.word	0x00000000
        /*0090*/ 	.short	0x0000
        /*0092*/ 	.short	0x0000
        /*0094*/ 	.byte	0x00, 0xf5, 0x21, 0x00


	//----- nvinfo : EIATTR_SPARSE_MMA_MASK
	.align		4
.L_128:
        /*0098*/ 	.byte	0x03, 0x50
        /*009a*/ 	.short	0x0000


	//----- nvinfo : EIATTR_MAXREG_COUNT
	.align		4
        /*009c*/ 	.byte	0x03, 0x1b
        /*009e*/ 	.short	0x00ff


	//----- nvinfo : EIATTR_NUM_BARRIERS
	.align		4
        /*00a0*/ 	.byte	0x02, 0x4c
        /*00a2*/ 	.byte	0x01
	.zero		1


	//----- nvinfo : EIATTR_MERCURY_ISA_VERSION
	.align		4
        /*00a4*/ 	.byte	0x03, 0x5f
        /*00a6*/ 	.short	0x0101


	//----- nvinfo : EIATTR_VRC_CTA_INIT_COUNT
	.align		4
        /*00a8*/ 	.byte	0x02, 0x4a
	.zero		1
	.zero		1


	//----- nvinfo : EIATTR_EXIT_INSTR_OFFSETS
	.align		4
        /*00ac*/ 	.byte	0x04, 0x1c
        /*00ae*/ 	.short	(.L_130 - .L_129)


	//   ....[0]....
.L_129:
        /*00b0*/ 	.word	0x000008e0


	//   ....[1]....
        /*00b4*/ 	.word	0x00000a00


	//----- nvinfo : EIATTR_CRS_STACK_SIZE
	.align		4
.L_130:
        /*00b8*/ 	.byte	0x04, 0x1e
        /*00ba*/ 	.short	(.L_132 - .L_131)
.L_131:
        /*00bc*/ 	.word	0x00000000


	//----- nvinfo : EIATTR_CBANK_PARAM_SIZE
	.align		4
.L_132:
        /*00c0*/ 	.byte	0x03, 0x19
        /*00c2*/ 	.short	0x0035


	//----- nvinfo : EIATTR_PARAM_CBANK
	.align		4
        /*00c4*/ 	.byte	0x04, 0x0a
        /*00c6*/ 	.short	(.L_134 - .L_133)
	.align		4
.L_133:
        /*00c8*/ 	.word	index@(.nv.constant0._ZN10mxfp4_gemm18mxfp4_matmul_tiledI13__nv_bfloat16Li32ELi32ELi32EEEvPKT_PKhS6_S4_PS2_iiib)
        /*00cc*/ 	.short	0x0380
        /*00ce*/ 	.short	0x0035


	//----- nvinfo : EIATTR_SW_WAR
	.align		4
.L_134:
        /*00d0*/ 	.byte	0x04, 0x36
        /*00d2*/ 	.short	(.L_136 - .L_135)
.L_135:
        /*00d4*/ 	.word	0x00000008
.L_136:


//--------------------- .nv.info._ZN10mxfp4_gemm18mxfp4_matmul_tiledI6__halfLi32ELi32ELi32EEEvPKT_PKhS6_S4_PS2_iiib --------------------------
	.section	.nv.info._ZN10mxfp4_gemm18mxfp4_matmul_tiledI6__halfLi32ELi32ELi32EEEvPKT_PKhS6_S4_PS2_iiib,"",@"SHT_CUDA_INFO"
	.sectionflags	@""
	.align	4


	//----- nvinfo : EIATTR_CUDA_API_VERSION
	.align		4
        /*0000*/ 	.byte	0x04, 0x37
        /*0002*/ 	.short	(.L_138 - .L_137)
.L_137:
        /*0004*/ 	.word	0x00000082


	//----- nvinfo : EIATTR_KPARAM_INFO
	.align		4
.L_138:
        /*0008*/ 	.byte	0x04, 0x17
        /*000a*/ 	.short	(.L_140 - .L_139)
.L_139:
        /*000c*/ 	.word	0x00000000
        /*0010*/ 	.short	0x0008
        /*0012*/ 	.short	0x0034
        /*0014*/ 	.byte	0x00, 0xf0, 0x05, 0x00


	//----- nvinfo : EIATTR_KPARAM_INFO
	.align		4
.L_140:
        /*0018*/ 	.byte	0x04, 0x17
        /*001a*/ 	.short	(.L_142 - .L_141)
.L_141:
        /*001c*/ 	.word	0x00000000
        /*0020*/ 	.short	0x0007
        /*0022*/ 	.short	0x0030
        /*0024*/ 	.byte	0x00, 0xf0, 0x11, 0x00


	//----- nvinfo : EIATTR_KPARAM_INFO
	.align		4
.L_142:
        /*0028*/ 	.byte	0x04, 0x17
        /*002a*/ 	.short	(.L_144 - .L_143)
.L_143:
        /*002c*/ 	.word	0x00000000
        /*0030*/ 	.short	0x0006
        /*0032*/ 	.short	0x002c
        /*0034*/ 	.byte	0x00, 0xf0, 0x11, 0x00


	//----- nvinfo : EIATTR_KPARAM_INFO
	.align		4
.L_144:
        /*0038*/ 	.byte	0x04, 0x17
        /*003a*/ 	.short	(.L_146 - .L_145)
.L_145:
        /*003c*/ 	.word	0x00000000
        /*0040*/ 	.short	0x0005
        /*0042*/ 	.short	0x0028
        /*0044*/ 	.byte	0x00, 0xf0, 0x11, 0x00


	//----- nvinfo : EIATTR_KPARAM_INFO
	.align		4
.L_146:
        /*0048*/ 	.byte	0x04, 0x17
        /*004a*/ 	.short	(.L_148 - .L_147)
.L_147:
        /*004c*/ 	.word	0x00000000
        /*0050*/ 	.short	0x0004
        /*0052*/ 	.short	0x0020
        /*0054*/ 	.byte	0x00, 0xf5, 0x21, 0x00


	//----- nvinfo : EIATTR_KPARAM_INFO
	.align		4
.L_148:
        /*0058*/ 	.byte	0x04, 0x17
        /*005a*/ 	.short	(.L_150 - .L_149)
.L_149:
        /*005c*/ 	.word	0x00000000
        /*0060*/ 	.short	0x0003
        /*0062*/ 	.short	0x0018
        /*0064*/ 	.byte	0x00, 0xf5, 0x21, 0x00


	//----- nvinfo : EIATTR_KPARAM_INFO
	.align		4
.L_150:
        /*0068*/ 	.byte	0x04, 0x17
        /*006a*/ 	.short	(.L_152 - .L_151)
.L_151:
        /*006c*/ 	.word	0x00000000
        /*0070*/ 	.short	0x0002
        /*0072*/ 	.short	0x0010
        /*0074*/ 	.byte	0x00, 0xf5, 0x21, 0x00


	//----- nvinfo : EIATTR_KPARAM_INFO
	.align		4
.L_152:
        /*0078*/ 	.byte	0x04, 0x17
        /*007a*/ 	.short	(.L_154 - .L_153)
.L_153:
        /*007c*/ 	.word	0x00000000
        /*0080*/ 	.short	0x0001
        /*0082*/ 	.short	0x0008
        /*0084*/ 	.byte	0x00, 0xf5, 0x21, 0x00


	//----- nvinfo : EIATTR_KPARAM_INFO
	.align		4
.L_154:
        /*0088*/ 	.byte	0x04, 0x17
        /*008a*/ 	.short	(.L_156 - .L_155)
.L_155:
        /*008c*/ 	.word	0x00000000
        /*0090*/ 	.short	0x0000
        /*0092*/ 	.short	0x0000
        /*0094*/ 	.byte	0x00, 0xf5, 0x21, 0x00


	//----- nvinfo : EIATTR_SPARSE_MMA_MASK
	.align		4
.L_156:
        /*0098*/ 	.byte	0x03, 0x50
        /*009a*/ 	.short	0x0000


	//----- nvinfo : EIATTR_MAXREG_COUNT
	.align		4
        /*009c*/ 	.byte	0x03, 0x1b
        /*009e*/ 	.short	0x00ff


	//----- nvinfo : EIATTR_NUM_BARRIERS
	.align		4
        /*00a0*/ 	.byte	0x02, 0x4c
        /*00a2*/ 	.byte	0x01
	.zero		1


	//----- nvinfo : EIATTR_MERCURY_ISA_VERSION
	.align		4
        /*00a4*/ 	.byte	0x03, 0x5f
        /*00a6*/ 	.short	0x0101


	//----- nvinfo : EIATTR_VRC_CTA_INIT_COUNT
	.align		4
        /*00a8*/ 	.byte	0x02, 0x4a
	.zero		1
	.zero		1


	//----- nvinfo : EIATTR_EXIT_INSTR_OFFSETS
	.align		4
        /*00ac*/ 	.byte	0x04, 0x1c
        /*00ae*/ 	.short	(.L_158 - .L_157)


	//   ....[0]....
.L_157:
        /*00b0*/ 	.word	0x000008e0


	//   ....[1]....
        /*00b4*/ 	.word	0x00000a00


	//----- nvinfo : EIATTR_CRS_STACK_SIZE
	.align		4
.L_158:
        /*00b8*/ 	.byte	0x04, 0x1e
        /*00ba*/ 	.short	(.L_160 - .L_159)
.L_159:
        /*00bc*/ 	.word	0x00000000


	//----- nvinfo : EIATTR_CBANK_PARAM_SIZE
	.align		4
.L_160:
        /*00c0*/ 	.byte	0x03, 0x19
        /*00c2*/ 	.short	0x0035


	//----- nvinfo : EIATTR_PARAM_CBANK
	.align		4
        /*00c4*/ 	.byte	0x04, 0x0a
        /*00c6*/ 	.short	(.L_162 - .L_161)
	.align		4
.L_161:
        /*00c8*/ 	.word	index@(.nv.constant0._ZN10mxfp4_gemm18mxfp4_matmul_tiledI6__halfLi32ELi32ELi32EEEvPKT_PKhS6_S4_PS2_iiib)
        /*00cc*/ 	.short	0x0380
        /*00ce*/ 	.short	0x0035


	//----- nvinfo : EIATTR_SW_WAR
	.align		4
.L_162:
        /*00d0*/ 	.byte	0x04, 0x36
        /*00d2*/ 	.short	(.L_164 - .L_163)
.L_163:
        /*00d4*/ 	.word	0x00000008
.L_164:


//--------------------- .nv.callgraph             --------------------------
	.section	.nv.callgraph,"",@"SHT_CUDA_CALLGRAPH"
	.align	4
	.sectionentsize	8
	.align		4
        /*0000*/ 	.word	0x00000000
	.align		4
        /*0004*/ 	.word	0xffffffff
	.align		4
        /*0008*/ 	.word	0x00000000
	.align		4
        /*000c*/ 	.word	0xfffffffe
	.align		4
        /*0010*/ 	.word	0x00000000
	.align		4
        /*0014*/ 	.word	0xfffffffd
	.align		4
        /*0018*/ 	.word	0x00000000
	.align		4
        /*001c*/ 	.word	0xfffffffc


//--------------------- .nv.constant3             --------------------------
	.section	.nv.constant3,"a",@progbits
	.align	4
.nv.constant3:
	.type		_ZN10mxfp4_gemm7FP4_LUTE,@object
	.size		_ZN10mxfp4_gemm7FP4_LUTE,(.L_0 - _ZN10mxfp4_gemm7FP4_LUTE)
_ZN10mxfp4_gemm7FP4_LUTE:
        /*0000*/ 	.byte	0x00, 0x00, 0x00, 0x00, 0x00, 0x00, 0x00, 0x3f, 0x00, 0x00, 0x80, 0x3f, 0x00, 0x00, 0xc0, 0x3f
        /*0010*/ 	.byte	0x00, 0x00, 0x00, 0x40, 0x00, 0x00, 0x40, 0x40, 0x00, 0x00, 0x80, 0x40, 0x00, 0x00, 0xc0, 0x40
        /*0020*/ 	.byte	0x00, 0x00, 0x00, 0x80, 0x00, 0x00, 0x00, 0xbf, 0x00, 0x00, 0x80, 0xbf, 0x00, 0x00, 0xc0, 0xbf
        /*0030*/ 	.byte	0x00, 0x00, 0x00, 0xc0, 0x00, 0x00, 0x40, 0xc0, 0x00, 0x00, 0x80, 0xc0, 0x00, 0x00, 0xc0, 0xc0
.L_0:


//--------------------- .text._ZN10mxfp4_gemm14mxfp4_moe_gemmI13__nv_bfloat16EEvPKT_PKhS6_S4_PKjPS2_iiiiibb --------------------------
	.section	.text._ZN10mxfp4_gemm14mxfp4_moe_gemmI13__nv_bfloat16EEvPKT_PKhS6_S4_PKjPS2_iiiiibb,"ax",@progbits
	.align	128
        .global         _ZN10mxfp4_gemm14mxfp4_moe_gemmI13__nv_bfloat16EEvPKT_PKhS6_S4_PKjPS2_iiiiibb
        .type           _ZN10mxfp4_gemm14mxfp4_moe_gemmI13__nv_bfloat16EEvPKT_PKhS6_S4_PKjPS2_iiiiibb,@function
        .size           _ZN10mxfp4_gemm14mxfp4_moe_gemmI13__nv_bfloat16EEvPKT_PKhS6_S4_PKjPS2_iiiiibb,(.L_x_50 - _ZN10mxfp4_gemm14mxfp4_moe_gemmI13__nv_bfloat16EEvPKT_PKhS6_S4_PKjPS2_iiiiibb)
        .other          _ZN10mxfp4_gemm14mxfp4_moe_gemmI13__nv_bfloat16EEvPKT_PKhS6_S4_PKjPS2_iiiiibb,@"STO_CUDA_ENTRY STV_DEFAULT"
_ZN10mxfp4_gemm14mxfp4_moe_gemmI13__nv_bfloat16EEvPKT_PKhS6_S4_PKjPS2_iiiiibb:
.text._ZN10mxfp4_gemm14mxfp4_moe_gemmI13__nv_bfloat16EEvPKT_PKhS6_S4_PKjPS2_iiiiibb:
[----:B------:R-:W-:Y:S01]  /*0000*/  LDC R1, c[0x0][0x37c] ;  /* 0x0000df00ff017b82 */ /* 0x000fe20000000800 */
[----:B------:R-:W0:Y:S01]  /*0010*/  LDCU UR10, c[0x0][0x3bc] ;  /* 0x00007780ff0a77ac */ /* 0x000e220008000800 */
[----:B------:R-:W1:Y:S01]  /*0020*/  S2R R4, SR_TID.X ;  /* 0x0000000000047919 */ /* 0x000e620000002100 */
[----:B------:R-:W2:Y:S01]  /*0030*/  LDCU.S8 UR6, c[0x0][0x3c5] ;  /* 0x000078a0ff0677ac */ /* 0x000ea20008000200 */
[----:B------:R-:W3:Y:S01]  /*0040*/  S2R R3, SR_CTAID.X ;  /* 0x0000000000037919 */ /* 0x000ee20000002500 */
[----:B------:R-:W4:Y:S01]  /*0050*/  LDCU UR7, c[0x0][0x360] ;  /* 0x00006c00ff0777ac */ /* 0x000f220008000800 */
[----:B0-----:R-:W-:-:S04]  /*0060*/  UIADD3 UR4, UPT, UPT, UR10, 0x7, URZ ;  /* 0x000000070a047890 */ /* 0x001fc8000fffe0ff */
[----:B------:R-:W-:-:S04]  /*0070*/  USHF.R.S32.HI UR5, URZ, 0x1f, UR4 ;  /* 0x0000001fff057899 */ /* 0x000fc80008011404 */
[----:B------:R-:W-:-:S03]  /*0080*/  ULEA.HI UR5, UR5, UR4, URZ, 0x3 ;  /* 0x0000000405057291 */ /* 0x000fc6000f8f18ff */
[----:B--2---:R-:W-:Y:S01]  /*0090*/  UMOV UR4, UR6 ;  /* 0x0000000600047c82 */ /* 0x004fe20008000000 */
[----:B------:R-:W-:Y:S01]  /*00a0*/  USHF.R.S32.HI UR5, URZ, 0x3, UR5 ;  /* 0x00000003ff057899 */ /* 0x000fe20008011405 */
[----:B------:R-:W-:Y:S02]  /*00b0*/  ISETP.NE.AND P0, PT, RZ, UR4, PT ;  /* 0x00000004ff007c0c */ /* 0x000fe4000bf05270 */
[----:B-1----:R-:W-:-:S11]  /*00c0*/  LOP3.LUT R0, R4, 0x1f, RZ, 0xc0, !PT ;  /* 0x0000001f04007812 */ /* 0x002fd600078ec0ff */
[----:B---34-:R-:W-:Y:S05]  /*00d0*/  @P0 BRA `(.L_x_0) ;  /* 0x00000000005c0947 */ /* 0x018fea0003800000 */
[----:B------:R-:W0:Y:S01]  /*00e0*/  I2F.U32.RP R2, UR5 ;  /* 0x0000000500027d06 */ /* 0x000e220008209000 */
[----:B------:R-:W-:Y:S01]  /*00f0*/  IMAD R5, RZ, RZ, -UR5 ;  /* 0x80000005ff057e24 */ /* 0x000fe2000f8e02ff */
[----:B------:R-:W1:Y:S01]  /*0100*/  LDCU UR4, c[0x0][0x3b4] ;  /* 0x00007680ff0477ac */ /* 0x000e620008000800 */
[----:B------:R-:W-:-:S05]  /*0110*/  LOP3.LUT R10, RZ, UR5, RZ, 0x33, !PT ;  /* 0x00000005ff0a7c12 */ /* 0x000fca000f8e33ff */
[----:B0-----:R-:W0:Y:S02]  /*0120*/  MUFU.RCP R2, R2 ;  /* 0x0000000200027308 */ /* 0x001e240000001000 */
[----:B0-----:R-:W-:Y:S02]  /*0130*/  VIADD R6, R2, 0xffffffe ;  /* 0x0ffffffe02067836 */ /* 0x001fe40000000000 */
[----:B------:R-:W-:-:S04]  /*0140*/  IMAD.MOV.U32 R2, RZ, RZ, RZ ;  /* 0x000000ffff027224 */ /* 0x000fc800078e00ff */
[----:B------:R0:W2:Y:S02]  /*0150*/  F2I.FTZ.U32.TRUNC.NTZ R7, R6 ;  /* 0x0000000600077305 */ /* 0x0000a4000021f000 */
[----:B0-----:R-:W-:Y:S02]  /*0160*/  IMAD.MOV.U32 R6, RZ, RZ, RZ ;  /* 0x000000ffff067224 */ /* 0x001fe400078e00ff */
[----:B--2---:R-:W-:-:S04]  /*0170*/  IMAD R5, R5, R7, RZ ;  /* 0x0000000705057224 */ /* 0x004fc800078e02ff */
[----:B------:R-:W-:-:S06]  /*0180*/  IMAD.HI.U32 R8, R7, R5, R6 ;  /* 0x0000000507087227 */ /* 0x000fcc00078e0006 */
[----:B------:R-:W-:-:S04]  /*0190*/  IMAD.HI.U32 R5, R8, R3, RZ ;  /* 0x0000000308057227 */ /* 0x000fc800078e00ff */
[----:B------:R-:W-:-:S04]  /*01a0*/  IMAD.MOV R8, RZ, RZ, -R5 ;  /* 0x000000ffff087224 */ /* 0x000fc800078e0a05 */
[----:B------:R-:W-:Y:S02]  /*01b0*/  IMAD R8, R8, UR5, R3 ;  /* 0x0000000508087c24 */ /* 0x000fe4000f8e0203 */
[----:B-1----:R-:W-:-:S03]  /*01c0*/  IMAD.U32 R3, RZ, RZ, UR4 ;  /* 0x00000004ff037e24 */ /* 0x002fc6000f8e00ff */
[----:B------:R-:W-:-:S13]  /*01d0*/  ISETP.GE.U32.AND P2, PT, R8, UR5, PT ;  /* 0x0000000508007c0c */ /* 0x000fda000bf46070 */
[----:B------:R-:W-:Y:S01]  /*01e0*/  @P2 IADD3 R8, PT, PT, R8, -UR5, RZ ;  /* 0x8000000508082c10 */ /* 0x000fe2000fffe0ff */
[----:B------:R-:W-:Y:S01]  /*01f0*/  @P2 VIADD R5, R5, 0x1 ;  /* 0x0000000105052836 */ /* 0x000fe20000000000 */
[----:B------:R-:W-:Y:S02]  /*0200*/  ISETP.NE.U32.AND P2, PT, RZ, UR5, PT ;  /* 0x00000005ff007c0c */ /* 0x000fe4000bf45070 */
[----:B------:R-:W-:-:S13]  /*0210*/  ISETP.GE.U32.AND P1, PT, R8, UR5, PT ;  /* 0x0000000508007c0c */ /* 0x000fda000bf26070 */
[----:B------:R-:W-:-:S05]  /*0220*/  @P1 VIADD R5, R5, 0x1 ;  /* 0x0000000105051836 */ /* 0x000fca0000000000 */
[----:B------:R-:W-:Y:S01]  /*0230*/  SEL R5, R10, R5, !P2 ;  /* 0x000000050a057207 */ /* 0x000fe20005000000 */
[----:B------:R-:W-:Y:S06]  /*0240*/  BRA `(.L_x_1) ;  /* 0x0000000000c07947 */ /* 0x000fec0003800000 */
.L_x_0:
[----:B------:R-:W0:Y:S01]  /*0250*/  I2F.U32.RP R8, UR5 ;  /* 0x0000000500087d06 */ /* 0x000e220008209000 */
[----:B------:R-:W1:Y:S01]  /*0260*/  LDC R2, c[0x0][0x3b4] ;  /* 0x0000ed00ff027b82 */ /* 0x000e620000000800 */
[----:B------:R-:W-:Y:S01]  /*0270*/  IMAD R9, RZ, RZ, -UR5 ;  /* 0x80000005ff097e24 */ /* 0x000fe2000f8e02ff */
[----:B------:R-:W-:-:S05]  /*0280*/  LOP3.LUT R10, RZ, UR5, RZ, 0x33, !PT ;  /* 0x00000005ff0a7c12 */ /* 0x000fca000f8e33ff */
[----:B0-----:R-:W0:Y:S01]  /*0290*/  MUFU.RCP R8, R8 ;  /* 0x0000000800087308 */ /* 0x001e220000001000 */
[----:B-1----:R-:W-:-:S07]  /*02a0*/  IABS R12, R2 ;  /* 0x00000002000c7213 */ /* 0x002fce0000000000 */
[----:B------:R-:W1:Y:S01]  /*02b0*/  I2F.RP R5, R12 ;  /* 0x0000000c00057306 */ /* 0x000e620000209400 */
[----:B0-----:R-:W-:-:S07]  /*02c0*/  IADD3 R6, PT, PT, R8, 0xffffffe, RZ ;  /* 0x0ffffffe08067810 */ /* 0x001fce0007ffe0ff */
[----:B------:R0:W2:Y:S08]  /*02d0*/  F2I.FTZ.U32.TRUNC.NTZ R7, R6 ;  /* 0x0000000600077305 */ /* 0x0000b0000021f000 */
[----:B-1----:R-:W1:Y:S01]  /*02e0*/  MUFU.RCP R5, R5 ;  /* 0x0000000500057308 */ /* 0x002e620000001000 */
[----:B0-----:R-:W-:Y:S02]  /*02f0*/  IMAD.MOV.U32 R6, RZ, RZ, RZ ;  /* 0x000000ffff067224 */ /* 0x001fe400078e00ff */
[----:B--2---:R-:W-:-:S04]  /*0300*/  IMAD R9, R9, R7, RZ ;  /* 0x0000000709097224 */ /* 0x004fc800078e02ff */
[----:B------:R-:W-:-:S06]  /*0310*/  IMAD.HI.U32 R8, R7, R9, R6 ;  /* 0x0000000907087227 */ /* 0x000fcc00078e0006 */
[----:B------:R-:W-:-:S04]  /*0320*/  IMAD.HI.U32 R9, R8, R3, RZ ;  /* 0x0000000308097227 */ /* 0x000fc800078e00ff */
[----:B------:R-:W-:Y:S02]  /*0330*/  IMAD.MOV R8, RZ, RZ, -R9 ;  /* 0x000000ffff087224 */ /* 0x000fe400078e0a09 */
[----:B-1----:R-:W-:Y:S02]  /*0340*/  VIADD R6, R5, 0xffffffe ;  /* 0x0ffffffe05067836 */ /* 0x002fe40000000000 */
[----:B------:R-:W-:Y:S02]  /*0350*/  IMAD R8, R8, UR5, R3 ;  /* 0x0000000508087c24 */ /* 0x000fe4000f8e0203 */
[----:B------:R0:W1:Y:S03]  /*0360*/  F2I.FTZ.U32.TRUNC.NTZ R7, R6 ;  /* 0x0000000600077305 */ /* 0x000066000021f000 */
[----:B------:R-:W-:Y:S01]  /*0370*/  ISETP.GE.U32.AND P2, PT, R8, UR5, PT ;  /* 0x0000000508007c0c */ /* 0x000fe2000bf46070 */
[----:B0-----:R-:W-:-:S02]  /*0380*/  HFMA2 R6, -RZ, RZ, 0, 0 ;  /* 0x00000000ff067431 */ /* 0x001fc400000001ff */
[----:B-1----:R-:W-:-:S10]  /*0390*/  IMAD.MOV R3, RZ, RZ, -R7 ;  /* 0x000000ffff037224 */ /* 0x002fd400078e0a07 */
[----:B------:R-:W-:Y:S01]  /*03a0*/  @P2 IADD3 R8, PT, PT, R8, -UR5, RZ ;  /* 0x8000000508082c10 */ /* 0x000fe2000fffe0ff */
[----:B------:R-:W-:Y:S01]  /*03b0*/  @P2 VIADD R9, R9, 0x1 ;  /* 0x0000000109092836 */ /* 0x000fe20000000000 */
[----:B------:R-:W-:Y:S01]  /*03c0*/  ISETP.NE.U32.AND P2, PT, RZ, UR5, PT ;  /* 0x00000005ff007c0c */ /* 0x000fe2000bf45070 */
[----:B------:R-:W-:Y:S01]  /*03d0*/  IMAD R3, R3, R12, RZ ;  /* 0x0000000c03037224 */ /* 0x000fe200078e02ff */
[----:B------:R-:W-:-:S03]  /*03e0*/  ISETP.GE.U32.AND P1, PT, R8, UR5, PT ;  /* 0x0000000508007c0c */ /* 0x000fc6000bf26070 */
[----:B------:R-:W-:-:S10]  /*03f0*/  IMAD.HI.U32 R6, R7, R3, R6 ;  /* 0x0000000307067227 */ /* 0x000fd400078e0006 */
[----:B------:R-:W-:-:S05]  /*0400*/  @P1 VIADD R9, R9, 0x1 ;  /* 0x0000000109091836 */ /* 0x000fca0000000000 */
[----:B------:R-:W-:-:S04]  /*0410*/  SEL R9, R10, R9, !P2 ;  /* 0x000000090a097207 */ /* 0x000fc80005000000 */
[----:B------:R-:W-:-:S05]  /*0420*/  IABS R5, R9 ;  /* 0x0000000900057213 */ /* 0x000fca0000000000 */
[----:B------:R-:W-:-:S04]  /*0430*/  IMAD.MOV.U32 R3, RZ, RZ, R5 ;  /* 0x000000ffff037224 */ /* 0x000fc800078e0005 */
[----:B------:R-:W-:-:S04]  /*0440*/  IMAD.HI.U32 R6, R6, R3, RZ ;  /* 0x0000000306067227 */ /* 0x000fc800078e00ff */
[----:B------:R-:W-:-:S04]  /*0450*/  IMAD.MOV R5, RZ, RZ, -R6 ;  /* 0x000000ffff057224 */ /* 0x000fc800078e0a06 */
[----:B------:R-:W-:-:S05]  /*0460*/  IMAD R3, R12, R5, R3 ;  /* 0x000000050c037224 */ /* 0x000fca00078e0203 */
[----:B------:R-:W-:-:S13]  /*0470*/  ISETP.GT.U32.AND P5, PT, R12, R3, PT ;  /* 0x000000030c00720c */ /* 0x000fda0003fa4070 */
[----:B------:R-:W-:Y:S01]  /*0480*/  @!P5 IMAD.IADD R3, R3, 0x1, -R12 ;  /* 0x000000010303d824 */ /* 0x000fe200078e0a0c */
[----:B------:R-:W-:Y:S02]  /*0490*/  @!P5 IADD3 R6, PT, PT, R6, 0x1, RZ ;  /* 0x000000010606d810 */ /* 0x000fe40007ffe0ff */
[----:B------:R-:W-:Y:S02]  /*04a0*/  ISETP.NE.AND P5, PT, R2, RZ, PT ;  /* 0x000000ff0200720c */ /* 0x000fe40003fa5270 */
[----:B------:R-:W-:Y:S02]  /*04b0*/  ISETP.GE.U32.AND P3, PT, R3, R12, PT ;  /* 0x0000000c0300720c */ /* 0x000fe40003f66070 */
[----:B------:R-:W-:-:S04]  /*04c0*/  LOP3.LUT R3, R9, R2, RZ, 0x3c, !PT ;  /* 0x0000000209037212 */ /* 0x000fc800078e3cff */
[----:B------:R-:W-:-:S07]  /*04d0*/  ISETP.GE.AND P4, PT, R3, RZ, PT ;  /* 0x000000ff0300720c */ /* 0x000fce0003f86270 */
[----:B------:R-:W-:-:S04]  /*04e0*/  @P3 VIADD R6, R6, 0x1 ;  /* 0x0000000106063836 */ /* 0x000fc80000000000 */
[----:B------:R-:W-:-:S04]  /*04f0*/  IMAD.MOV.U32 R5, RZ, RZ, R6 ;  /* 0x000000ffff057224 */ /* 0x000fc800078e0006 */
[----:B------:R-:W-:Y:S01]  /*0500*/  @!P4 IMAD.MOV R5, RZ, RZ, -R5 ;  /* 0x000000ffff05c224 */ /* 0x000fe200078e0a05 */
[----:B------:R-:W-:-:S04]  /*0510*/  @!P5 LOP3.LUT R5, RZ, R2, RZ, 0x33, !PT ;  /* 0x00000002ff05d212 */ /* 0x000fc800078e33ff */
[----:B------:R-:W-:-:S05]  /*0520*/  IADD3 R3, PT, PT, -R5, RZ, RZ ;  /* 0x000000ff05037210 */ /* 0x000fca0007ffe1ff */
[----:B------:R-:W-:-:S04]  /*0530*/  IMAD R2, R2, R3, R9 ;  /* 0x0000000302027224 */ /* 0x000fc800078e0209 */
[----:B------:R-:W-:-:S07]  /*0540*/  VIADD R3, R2, 0x1 ;  /* 0x0000000102037836 */ /* 0x000fce0000000000 */
.L_x_1:
[----:B------:R-:W0:Y:S01]  /*0550*/  LDCU UR4, c[0x0][0x3b0] ;  /* 0x00007600ff0477ac */ /* 0x000e220008000800 */
[----:B------:R-:W-:-:S05]  /*0560*/  VIADD R7, R8, -UR5 ;  /* 0x8000000508077c36 */ /* 0x000fca0008000000 */
[----:B------:R-:W-:-:S04]  /*0570*/  SEL R7, R7, R8, P1 ;  /* 0x0000000807077207 */ /* 0x000fc80000800000 */
[----:B------:R-:W-:Y:S02]  /*0580*/  SEL R7, R10, R7, !P2 ;  /* 0x000000070a077207 */ /* 0x000fe40005000000 */
[----:B0-----:R-:W-:-:S13]  /*0590*/  ISETP.GE.AND P3, PT, R5, UR4, PT ;  /* 0x0000000405007c0c */ /* 0x001fda000bf66270 */
[----:B------:R-:W-:Y:S05]  /*05a0*/  @P3 EXIT ;  /* 0x000000000000394d */ /* 0x000fea0003800000 */
[----:B------:R-:W-:Y:S01]  /*05b0*/  IMAD.SHL.U32 R7, R7, 0x8, RZ ;  /* 0x0000000807077824 */ /* 0x000fe200078e00ff */
[----:B------:R-:W-:-:S04]  /*05c0*/  SHF.R.U32.HI R14, RZ, 0x5, R4 ;  /* 0x00000005ff0e7819 */ /* 0x000fc80000011604 */
[----:B------:R-:W-:-:S04]  /*05d0*/  LOP3.LUT R14, R7, R14, RZ, 0xfc, !PT ;  /* 0x0000000e070e7212 */ /* 0x000fc800078efcff */
[----:B------:R-:W-:-:S13]  /*05e0*/  ISETP.GE.AND P1, PT, R14, UR10, PT ;  /* 0x0000000a0e007c0c */ /* 0x000fda000bf26270 */
[----:B------:R-:W-:Y:S05]  /*05f0*/  @P1 EXIT ;  /* 0x000000000000194d */ /* 0x000fea0003800000 */
[----:B------:R-:W0:Y:S01]  /*0600*/  @!P0 LDC R17, c[0x0][0x3c0] ;  /* 0x0000f000ff118b82 */ /* 0x000e220000000800 */
[----:B------:R-:W1:Y:S01]  /*0610*/  LDCU.64 UR8, c[0x0][0x358] ;  /* 0x00006b00ff0877ac */ /* 0x000e620008000a00 */
[----:B------:R-:W2:Y:S01]  /*0620*/  LDCU.64 UR4, c[0x0][0x380] ;  /* 0x00007000ff0477ac */ /* 0x000ea20008000a00 */
[----:B------:R-:W3:Y:S01]  /*0630*/  LDCU.64 UR12, c[0x0][0x380] ;  /* 0x00007000ff0c77ac */ /* 0x000ee20008000a00 */
[----:B0-----:R-:W-:-:S03]  /*0640*/  @!P0 IMAD.WIDE R18, R5, R17, RZ ;  /* 0x0000001105128225 */ /* 0x001fc600078e02ff */
[----:B------:R-:W-:Y:S01]  /*0650*/  @!P0 MOV R16, R18 ;  /* 0x0000001200108202 */ /* 0x000fe20000000f00 */
[----:B-123--:R-:W-:Y:S06]  /*0660*/  @!P0 BRA `(.L_x_2) ;  /* 0x00000000002c8947 */ /* 0x00efec0003800000 */
[----:B------:R-:W0:Y:S01]  /*0670*/  LDC R8, c[0x0][0x3b4] ;  /* 0x0000ed00ff087b82 */ /* 0x000e220000000800 */
[----:B------:R-:W-:Y:S02]  /*0680*/  IMAD.MOV.U32 R6, RZ, RZ, R2 ;  /* 0x000000ffff067224 */ /* 0x000fe400078e0002 */
[----:B------:R-:W-:-:S05]  /*0690*/  IMAD.MOV.U32 R7, RZ, RZ, RZ ;  /* 0x000000ffff077224 */ /* 0x000fca00078e00ff */
[----:B------:R-:W1:Y:S01]  /*06a0*/  LDC R17, c[0x0][0x3c0] ;  /* 0x0000f000ff117b82 */ /* 0x000e620000000800 */
[----:B0-----:R-:W-:Y:S01]  /*06b0*/  IMAD.WIDE R6, R5, R8, R6 ;  /* 0x0000000805067225 */ /* 0x001fe200078e0206 */
[----:B-1----:R-:W-:-:S03]  /*06c0*/  SHF.R.S32.HI R11, RZ, 0x1f, R17 ;  /* 0x0000001fff0b7819 */ /* 0x002fc60000011411 */
[-C--:B------:R-:W-:Y:S02]  /*06d0*/  IMAD R7, R7, R17.reuse, RZ ;  /* 0x0000001107077224 */ /* 0x080fe400078e02ff */
[----:B------:R-:W-:-:S04]  /*06e0*/  IMAD.WIDE.U32 R8, R6, R17, RZ ;  /* 0x0000001106087225 */ /* 0x000fc800078e00ff */
[----:B------:R-:W-:Y:S02]  /*06f0*/  IMAD R7, R6, R11, R7 ;  /* 0x0000000b06077224 */ /* 0x000fe400078e0207 */
[----:B------:R-:W-:-:S03]  /*0700*/  IMAD.MOV.U32 R16, RZ, RZ, R8 ;  /* 0x000000ffff107224 */ /* 0x000fc600078e0008 */
[----:B------:R-:W-:-:S07]  /*0710*/  IADD3 R19, PT, PT, R9, R7, RZ ;  /* 0x0000000709137210 */ /* 0x000fce0007ffe0ff */
.L_x_2:
[----:B------:R-:W-:Y:S01]  /*0720*/  ISETP.GE.AND P0, PT, R4, R17, PT ;  /* 0x000000110400720c */ /* 0x000fe20003f06270 */
[----:B------:R-:W-:-:S12]  /*0730*/  BSSY.RECONVERGENT B0, `(.L_x_3) ;  /* 0x0000061000007945 */ /* 0x000fd80003800200 */
[----:B------:R-:W-:Y:S05]  /*0740*/  @P0 BRA `(.L_x_4) ;  /* 0x00000004007c0947 */ /* 0x000fea0003800000 */
[----:B------:R-:W0:Y:S01]  /*0750*/  I2F.U32.RP R11, UR7 ;  /* 0x00000007000b7d06 */ /* 0x000e220008209000 */
[----:B------:R-:W-:Y:S01]  /*0760*/  VIADD R8, R4, UR7 ;  /* 0x0000000704087c36 */ /* 0x000fe20008000000 */
[----:B------:R-:W-:Y:S01]  /*0770*/  ISETP.NE.U32.AND P2, PT, RZ, UR7, PT ;  /* 0x00000007ff007c0c */ /* 0x000fe2000bf45070 */
[----:B------:R-:W-:Y:S03]  /*0780*/  BSSY.RECONVERGENT B1, `(.L_x_5) ;  /* 0x000002d000017945 */ /* 0x000fe60003800200 */
[CC--:B------:R-:W-:Y:S02]  /*0790*/  ISETP.GE.U32.AND P0, PT, R8.reuse, R17.reuse, PT ;  /* 0x000000110800720c */ /* 0x0c0fe40003f06070 */
[----:B------:R-:W-:Y:S02]  /*07a0*/  VIMNMX.U32 R9, PT, PT, R8, R17, !PT ;  /* 0x0000001108097248 */ /* 0x000fe40007fe0000 */
[----:B------:R-:W-:-:S04]  /*07b0*/  SEL R10, RZ, 0x1, P0 ;  /* 0x00000001ff0a7807 */ /* 0x000fc80000000000 */
[----:B------:R-:W-:Y:S01]  /*07c0*/  IADD3 R9, PT, PT, R9, -R8, -R10 ;  /* 0x8000000809097210 */ /* 0x000fe20007ffe80a */
[----:B0-----:R-:W0:Y:S02]  /*07d0*/  MUFU.RCP R11, R11 ;  /* 0x0000000b000b7308 */ /* 0x001e240000001000 */
[----:B0-----:R-:W-:-:S06]  /*07e0*/  VIADD R6, R11, 0xffffffe ;  /* 0x0ffffffe0b067836 */ /* 0x001fcc0000000000 */
[----:B------:R0:W1:Y:S02]  /*07f0*/  F2I.FTZ.U32.TRUNC.NTZ R7, R6 ;  /* 0x0000000600077305 */ /* 0x000064000021f000 */
[----:B0-----:R-:W-:Y:S02]  /*0800*/  HFMA2 R6, -RZ, RZ, 0, 0 ;  /* 0x00000000ff067431 */ /* 0x001fe400000001ff */
[----:B-1----:R-:W-:-:S04]  /*0810*/  IMAD.MOV R13, RZ, RZ, -R7 ;  /* 0x000000ffff0d7224 */ /* 0x002fc800078e0a07 */
[----:B------:R-:W-:-:S04]  /*0820*/  IMAD R13, R13, UR7, RZ ;  /* 0x000000070d0d7c24 */ /* 0x000fc8000f8e02ff */
[----:B------:R-:W-:-:S06]  /*0830*/  IMAD.HI.U32 R12, R7, R13, R6 ;  /* 0x0000000d070c7227 */ /* 0x000fcc00078e0006 */
[----:B------:R-:W-:-:S04]  /*0840*/  IMAD.HI.U32 R7, R12, R9, RZ ;  /* 0x000000090c077227 */ /* 0x000fc800078e00ff */
[----:B------:R-:W-:-:S04]  /*0850*/  IMAD.MOV R6, RZ, RZ, -R7 ;  /* 0x000000ffff067224 */ /* 0x000fc800078e0a07 */
[----:B------:R-:W-:-:S05]  /*0860*/  IMAD R9, R6, UR7, R9 ;  /* 0x0000000706097c24 */ /* 0x000fca000f8e0209 */
[----:B------:R-:W-:-:S13]  /*0870*/  ISETP.GE.U32.AND P0, PT, R9, UR7, PT ;  /* 0x0000000709007c0c */ /* 0x000fda000bf06070 */
[----:B------:R-:W-:Y:S02]  /*0880*/  @P0 VIADD R9, R9, -UR7 ;  /* 0x8000000709090c36 */ /* 0x000fe40008000000 */
[----:B------:R-:W-:-:S03]  /*0890*/  @P0 VIADD R7, R7, 0x1 ;  /* 0x0000000107070836 */ /* 0x000fc60000000000 */
[----:B------:R-:W-:-:S13]  /*08a0*/  ISETP.GE.U32.AND P1, PT, R9, UR7, PT ;  /* 0x0000000709007c0c */ /* 0x000fda000bf26070 */
[----:B------:R-:W-:Y:S02]  /*08b0*/  @P1 IADD3 R7, PT, PT, R7, 0x1, RZ ;  /* 0x0000000107071810 */ /* 0x000fe40007ffe0ff */
[----:B------:R-:W-:-:S05]  /*08c0*/  @!P2 LOP3.LUT R7, RZ, UR7, RZ, 0x33, !PT ;  /* 0x00000007ff07ac12 */ /* 0x000fca000f8e33ff */
[----:B------:R-:W-:-:S05]  /*08d0*/  IMAD.IADD R6, R10, 0x1, R7 ;  /* 0x000000010a067824 */ /* 0x000fca00078e0207 */
[C---:B------:R-:W-:Y:S02]  /*08e0*/  LOP3.LUT R7, R6.reuse, 0x3, RZ, 0xc0, !PT ;  /* 0x0000000306077812 */ /* 0x040fe400078ec0ff */
[----:B------:R-:W-:Y:S02]  /*08f0*/  ISETP.GE.U32.AND P1, PT, R6, 0x3, PT ;  /* 0x000000030600780c */ /* 0x000fe40003f26070 */
[----:B------:R-:W-:-:S13]  /*0900*/  ISETP.NE.AND P0, PT, R7, 0x3, PT ;  /* 0x000000030700780c */ /* 0x000fda0003f05270 */
[----:B------:R-:W-:Y:S05]  /*0910*/  @!P0 BRA `(.L_x_6) ;  /* 0x00000000004c8947 */ /* 0x000fea0003800000 */
[----:B------:R-:W0:Y:S01]  /*0920*/  S2R R10, SR_CgaCtaId ;  /* 0x00000000000a7919 */ /* 0x000e220000008800 */
[----:B------:R-:W-:Y:S01]  /*0930*/  VIADD R6, R6, 0x1 ;  /* 0x0000000106067836 */ /* 0x000fe20000000000 */
[----:B------:R-:W-:Y:S01]  /*0940*/  MOV R7, 0x400 ;  /* 0x0000040000077802 */ /* 0x000fe20000000f00 */
[----:B------:R-:W-:-:S03]  /*0950*/  IMAD.MOV.U32 R8, RZ, RZ, RZ ;  /* 0x000000ffff087224 */ /* 0x000fc600078e00ff */
[----:B------:R-:W-:Y:S02]  /*0960*/  LOP3.LUT R11, R6, 0x3, RZ, 0xc0, !PT ;  /* 0x00000003060b7812 */ /* 0x000fe400078ec0ff */
[----:B0-----:R-:W-:-:S07]  /*0970*/  LEA R10, R10, R7, 0x18 ;  /* 0x000000070a0a7211 */ /* 0x001fce00078ec0ff */
.L_x_7:
[----:B------:R-:W-:-:S04]  /*0980*/  IADD3 R7, P0, PT, R4, R16, RZ ;  /* 0x0000001004077210 */ /* 0x000fc80007f1e0ff */
[----:B0-----:R-:W-:Y:S02]  /*0990*/  IADD3.X R12, PT, PT, RZ, R19, RZ, P0, !PT ;  /* 0x00000013ff0c7210 */ /* 0x001fe400007fe4ff */
[----:B------:R-:W-:-:S04]  /*09a0*/  LEA R6, P0, R7, UR4, 0x1 ;  /* 0x0000000407067c11 */ /* 0x000fc8000f8008ff */
[----:B------:R-:W-:-:S05]  /*09b0*/  LEA.HI.X R7, R7, UR5, R12, 0x1, P0 ;  /* 0x0000000507077c11 */ /* 0x000fca00080f0c0c */
[----:B------:R-:W2:Y:S01]  /*09c0*/  LDG.E.U16.CONSTANT R6, desc[UR8][R6.64] ;  /* 0x0000000806067981 */ /* 0x000ea2000c1e9500 */
[----:B------:R-:W-:Y:S01]  /*09d0*/  LEA.HI R9, R4, R4, RZ, 0x1b ;  /* 0x0000000404097211 */ /* 0x000fe200078fd8ff */
[----:B------:R-:W-:Y:S01]  /*09e0*/  VIADD R8, R8, 0x1 ;  /* 0x0000000108087836 */ /* 0x000fe20000000000 */
[----:B------:R-:W-:-:S03]  /*09f0*/  IADD3 R4, PT, PT, R4, UR7, RZ ;  /* 0x0000000704047c10 */ /* 0x000fc6000fffe0ff */
[----:B------:R-:W-:Y:S01]  /*0a00*/  IMAD R12, R9, 0x4, R10 ;  /* 0x00000004090c7824 */ /* 0x000fe200078e020a */
[----:B------:R-:W-:Y:S01]  /*0a10*/  ISETP.NE.AND P0, PT, R8, R11, PT ;  /* 0x0000000b0800720c */ /* 0x000fe20003f05270 */
[----:B--2---:R-:W-:-:S05]  /*0a20*/  IMAD.U32 R9, R6, 0x10000, RZ ;  /* 0x0001000006097824 */ /* 0x004fca00078e00ff */
[----:B------:R0:W-:Y:S07]  /*0a30*/  STS [R12], R9 ;  /* 0x000000090c007388 */ /* 0x0001ee0000000800 */
[----:B------:R-:W-:Y:S05]  /*0a40*/  @P0 BRA `(.L_x_7) ;  /* 0xfffffffc00cc0947 */ /* 0x000fea000383ffff */
.L_x_6:
[----:B------:R-:W-:Y:S05]  /*0a50*/  BSYNC.RECONVERGENT B1 ;  /* 0x0000000000017941 */ /* 0x000fea0003800200 */
.L_x_5:
[----:B------:R-:W-:Y:S05]  /*0a60*/  @!P1 BRA `(.L_x_4) ;  /* 0x0000000000b49947 */ /* 0x000fea0003800000 */
[----:B------:R-:W1:Y:S01]  /*0a70*/  S2R R7, SR_CgaCtaId ;  /* 0x0000000000077919 */ /* 0x000e620000008800 */
[----:B------:R-:W-:-:S04]  /*0a80*/  MOV R18, 0x400 ;  /* 0x0000040000127802 */ /* 0x000fc80000000f00 */
[----:B-1----:R-:W-:-:S07]  /*0a90*/  LEA R18, R7, R18, 0x18 ;  /* 0x0000001207127211 */ /* 0x002fce00078ec0ff */
.L_x_8:
[C---:B-1----:R-:W-:Y:S01]  /*0aa0*/  VIADD R25, R4.reuse, UR7 ;  /* 0x0000000704197c36 */ /* 0x042fe20008000000 */
[----:B------:R-:W-:-:S03]  /*0ab0*/  IADD3 R7, P0, PT, R4, R16, RZ ;  /* 0x0000001004077210 */ /* 0x000fc60007f1e0ff */
[----:B------:R-:W-:Y:S01]  /*0ac0*/  VIADD R23, R25, UR7 ;  /* 0x0000000719177c36 */ /* 0x000fe20008000000 */
[----:B------:R-:W-:Y:S01]  /*0ad0*/  LEA R6, P1, R7, UR12, 0x1 ;  /* 0x0000000c07067c11 */ /* 0x000fe2000f8208ff */
[--C-:B------:R-:W-:Y:S01]  /*0ae0*/  IMAD.X R8, RZ, RZ, R19.reuse, P0 ;  /* 0x000000ffff087224 */ /* 0x100fe200000e0613 */
[-C--:B0-----:R-:W-:Y:S02]  /*0af0*/  IADD3 R9, P0, PT, R25, R16.reuse, RZ ;  /* 0x0000001019097210 */ /* 0x081fe40007f1e0ff */
[----:B------:R-:W-:Y:S02]  /*0b00*/  IADD3 R21, PT, PT, R23, UR7, RZ ;  /* 0x0000000717157c10 */ /* 0x000fe4000fffe0ff */
[----:B------:R-:W-:Y:S01]  /*0b10*/  LEA.HI.X R7, R7, UR13, R8, 0x1, P1 ;  /* 0x0000000d07077c11 */ /* 0x000fe200088f0c08 */
[--C-:B------:R-:W-:Y:S01]  /*0b20*/  IMAD.X R12, RZ, RZ, R19.reuse, P0 ;  /* 0x000000ffff0c7224 */ /* 0x100fe200000e0613 */
[-C--:B------:R-:W-:Y:S02]  /*0b30*/  IADD3 R11, P1, PT, R23, R16.reuse, RZ ;  /* 0x00000010170b7210 */ /* 0x080fe40007f3e0ff */
[----:B------:R-:W-:Y:S01]  /*0b40*/  IADD3 R13, P2, PT, R21, R16, RZ ;  /* 0x00000010150d7210 */ /* 0x000fe20007f5e0ff */
[----:B------:R-:W2:Y:S01]  /*0b50*/  LDG.E.U16.CONSTANT R6, desc[UR8][R6.64] ;  /* 0x0000000806067981 */ /* 0x000ea2000c1e9500 */
[----:B------:R-:W-:Y:S01]  /*0b60*/  LEA R8, P0, R9, UR12, 0x1 ;  /* 0x0000000c09087c11 */ /* 0x000fe2000f8008ff */
[--C-:B------:R-:W-:Y:S01]  /*0b70*/  IMAD.X R22, RZ, RZ, R19.reuse, P1 ;  /* 0x000000ffff167224 */ /* 0x100fe200008e0613 */
[----:B------:R-:W-:Y:S01]  /*0b80*/  LEA R10, P1, R11, UR12, 0x1 ;  /* 0x0000000c0b0a7c11 */ /* 0x000fe2000f8208ff */
[----:B------:R-:W-:Y:S01]  /*0b90*/  IMAD.X R20, RZ, RZ, R19, P2 ;  /* 0x000000ffff147224 */ /* 0x000fe200010e0613 */
[----:B------:R-:W-:-:S02]  /*0ba0*/  LEA.HI.X R9, R9, UR13, R12, 0x1, P0 ;  /* 0x0000000d09097c11 */ /* 0x000fc400080f0c0c */
[----:B------:R-:W-:Y:S02]  /*0bb0*/  LEA R12, P0, R13, UR12, 0x1 ;  /* 0x0000000c0d0c7c11 */ /* 0x000fe4000f8008ff */
[----:B------:R-:W-:Y:S01]  /*0bc0*/  LEA.HI.X R11, R11, UR13, R22, 0x1, P1 ;  /* 0x0000000d0b0b7c11 */ /* 0x000fe200088f0c16 */
[----:B------:R-:W3:Y:S01]  /*0bd0*/  LDG.E.U16.CONSTANT R8, desc[UR8][R8.64] ;  /* 0x0000000808087981 */ /* 0x000ee2000c1e9500 */
[----:B------:R-:W-:-:S03]  /*0be0*/  LEA.HI.X R13, R13, UR13, R20, 0x1, P0 ;  /* 0x0000000d0d0d7c11 */ /* 0x000fc600080f0c14 */
[----:B------:R-:W4:Y:S04]  /*0bf0*/  LDG.E.U16.CONSTANT R10, desc[UR8][R10.64] ;  /* 0x000000080a0a7981 */ /* 0x000f28000c1e9500 */
[----:B------:R-:W5:Y:S01]  /*0c00*/  LDG.E.U16.CONSTANT R12, desc[UR8][R12.64] ;  /* 0x000000080c0c7981 */ /* 0x000f62000c1e9500 */
[----:B------:R-:W-:Y:S02]  /*0c10*/  LEA.HI R29, R4, R4, RZ, 0x1b ;  /* 0x00000004041d7211 */ /* 0x000fe400078fd8ff */
[----:B------:R-:W-:Y:S02]  /*0c20*/  LEA.HI R25, R25, R25, RZ, 0x1b ;  /* 0x0000001919197211 */ /* 0x000fe400078fd8ff */
[----:B------:R-:W-:Y:S02]  /*0c30*/  LEA.HI R23, R23, R23, RZ, 0x1b ;  /* 0x0000001717177211 */ /* 0x000fe400078fd8ff */
[----:B------:R-:W-:Y:S01]  /*0c40*/  LEA.HI R27, R21, R21, RZ, 0x1b ;  /* 0x00000015151b7211 */ /* 0x000fe200078fd8ff */
[--C-:B------:R-:W-:Y:S01]  /*0c50*/  IMAD R25, R25, 0x4, R18.reuse ;  /* 0x0000000419197824 */ /* 0x100fe200078e0212 */
[----:B------:R-:W-:Y:S01]  /*0c60*/  LEA R29, R29, R18, 0x2 ;  /* 0x000000121d1d7211 */ /* 0x000fe200078e10ff */
[----:B------:R-:W-:-:S02]  /*0c70*/  IMAD R23, R23, 0x4, R18 ;  /* 0x0000000417177824 */ /* 0x000fc400078e0212 */
[----:B------:R-:W-:Y:S01]  /*0c80*/  IMAD R27, R27, 0x4, R18 ;  /* 0x000000041b1b7824 */ /* 0x000fe200078e0212 */
[----:B------:R-:W-:-:S04]  /*0c90*/  IADD3 R4, PT, PT, R21, UR7, RZ ;  /* 0x0000000715047c10 */ /* 0x000fc8000fffe0ff */
[----:B------:R-:W-:Y:S02]  /*0ca0*/  ISETP.GE.AND P0, PT, R4, R17, PT ;  /* 0x000000110400720c */ /* 0x000fe40003f06270 */
[----:B--2---:R-:W-:-:S05]  /*0cb0*/  SHF.L.U32 R6, R6, 0x10, RZ ;  /* 0x0000001006067819 */ /* 0x004fca00000006ff */
[----:B------:R1:W-:Y:S01]  /*0cc0*/  STS [R29], R6 ;  /* 0x000000061d007388 */ /* 0x0003e20000000800 */
[----:B---3--:R-:W-:Y:S02]  /*0cd0*/  IMAD.U32 R8, R8, 0x10000, RZ ;  /* 0x0001000008087824 */ /* 0x008fe400078e00ff */
[----:B----4-:R-:W-:-:S03]  /*0ce0*/  IMAD.U32 R10, R10, 0x10000, RZ ;  /* 0x000100000a0a7824 */ /* 0x010fc600078e00ff */
[----:B------:R1:W-:Y:S01]  /*0cf0*/  STS [R25], R8 ;  /* 0x0000000819007388 */ /* 0x0003e20000000800 */
[----:B-----5:R-:W-:-:S03]  /*0d00*/  IMAD.U32 R12, R12, 0x10000, RZ ;  /* 0x000100000c0c7824 */ /* 0x020fc600078e00ff */
[----:B------:R1:W-:Y:S04]  /*0d10*/  STS [R23], R10 ;  /* 0x0000000a17007388 */ /* 0x0003e80000000800 */
[----:B------:R1:W-:Y:S01]  /*0d20*/  STS [R27], R12 ;  /* 0x0000000c1b007388 */ /* 0x0003e20000000800 */
[----:B------:R-:W-:Y:S05]  /*0d30*/  @!P0 BRA `(.L_x_8) ;  /* 0xfffffffc00588947 */ /* 0x000fea000383ffff */
.L_x_4:
[----:B------:R-:W-:Y:S05]  /*0d40*/  BSYNC.RECONVERGENT B0 ;  /* 0x0000000000007941 */ /* 0x000fea0003800200 */
.L_x_3:
[----:B------:R-:W-:Y:S01]  /*0d50*/  BAR.SYNC.DEFER_BLOCKING 0x0 ;  /* 0x0000000000007b1d */ /* 0x000fe20000010000 */
[----:B------:R-:W-:-:S13]  /*0d60*/  ISETP.GE.AND P0, PT, R2, R3, PT ;  /* 0x000000030200720c */ /* 0x000fda0003f06270 */
[----:B------:R-:W-:Y:S05]  /*0d70*/  @P0 EXIT ;  /* 0x000000000000094d */ /* 0x000fea0003800000 */
[----:B------:R-:W2:Y:S01]  /*0d80*/  LDCU.U8 UR4, c[0x0][0x3c4] ;  /* 0x00007880ff0477ac */ /* 0x000ea20008000000 */
[----:B01----:R-:W0:Y:S01]  /*0d90*/  LDC.64 R8, c[0x0][0x398] ;  /* 0x0000e600ff087b82 */ /* 0x003e220000000a00 */
[C---:B------:R-:W-:Y:S01]  /*0da0*/  VIADD R6, R17.reuse, 0x1f ;  /* 0x0000001f11067836 */ /* 0x040fe20000000000 */
[----:B------:R-:W-:Y:S02]  /*0db0*/  LEA.HI R4, R17, R17, RZ, 0x1 ;  /* 0x0000001111047211 */ /* 0x000fe400078f08ff */
[----:B------:R-:W-:Y:S02]  /*0dc0*/  SHF.R.S32.HI R15, RZ, 0x1f, R14 ;  /* 0x0000001fff0f7819 */ /* 0x000fe4000001140e */
[----:B------:R-:W-:Y:S02]  /*0dd0*/  SHF.R.S32.HI R7, RZ, 0x1f, R6 ;  /* 0x0000001fff077819 */ /* 0x000fe40000011406 */
[----:B------:R-:W-:Y:S02]  /*0de0*/  SHF.R.S32.HI R4, RZ, 0x1, R4 ;  /* 0x00000001ff047819 */ /* 0x000fe40000011404 */
[----:B------:R-:W-:-:S04]  /*0df0*/  LEA.HI R6, R7, R6, RZ, 0x5 ;  /* 0x0000000607067211 */ /* 0x000fc800078f28ff */
[----:B------:R-:W-:Y:S01]  /*0e00*/  SHF.R.S32.HI R6, RZ, 0x5, R6 ;  /* 0x00000005ff067819 */ /* 0x000fe20000011406 */
[----:B--2---:R-:W-:-:S06]  /*0e10*/  UPRMT UR4, UR4, 0x8880, URZ ;  /* 0x0000888004047896 */ /* 0x004fcc00080000ff */
[----:B------:R-:W-:Y:S01]  /*0e20*/  ISETP.NE.AND P0, PT, RZ, UR4, PT ;  /* 0x00000004ff007c0c */ /* 0x000fe2000bf05270 */
[----:B------:R-:W-:Y:S01]  /*0e30*/  USHF.R.S32.HI UR4, URZ, 0x1f, UR10 ;  /* 0x0000001fff047899 */ /* 0x000fe2000801140a */
[----:B0-----:R-:W-:-:S04]  /*0e40*/  ISETP.NE.U32.AND P1, PT, R8, RZ, PT ;  /* 0x000000ff0800720c */ /* 0x001fc80003f25070 */
[----:B------:R-:W-:-:S13]  /*0e50*/  ISETP.NE.AND.EX P0, PT, R9, RZ, P0, P1 ;  /* 0x000000ff0900720c */ /* 0x000fda0000705310 */
.L_x_15:
[----:B0-----:R-:W0:Y:S01]  /*0e60*/  LDC R12, c[0x0][0x3b4] ;  /* 0x0000ed00ff0c7b82 */ /* 0x001e220000000800 */
[----:B------:R-:W1:Y:S07]  /*0e70*/  LDCU UR5, c[0x0][0x3b8] ;  /* 0x00007700ff0577ac */ /* 0x000e6e0008000800 */
[----:B------:R-:W2:Y:S01]  /*0e80*/  LDC.64 R8, c[0x0][0x3a0] ;  /* 0x0000e800ff087b82 */ /* 0x000ea20000000a00 */
[----:B0-----:R-:W-:-:S04]  /*0e90*/  IMAD R7, R5, R12, R2 ;  /* 0x0000000c05077224 */ /* 0x001fc800078e0202 */
[----:B--2---:R-:W-:-:S06]  /*0ea0*/  IMAD.WIDE R8, R7, 0x4, R8 ;  /* 0x0000000407087825 */ /* 0x004fcc00078e0208 */
[----:B------:R-:W1:Y:S02]  /*0eb0*/  LDG.E.CONSTANT R8, desc[UR8][R8.64] ;  /* 0x0000000808087981 */ /* 0x000e64000c1e9900 */
[----:B-1----:R-:W-:-:S13]  /*0ec0*/  ISETP.GE.U32.AND P1, PT, R8, UR5, PT ;  /* 0x0000000508007c0c */ /* 0x002fda000bf26070 */
[----:B------:R-:W-:Y:S05]  /*0ed0*/  @P1 BRA `(.L_x_9) ;  /* 0x0000001000841947 */ /* 0x000fea0003800000 */
[----:B------:R-:W0:Y:S01]  /*0ee0*/  LDCU UR13, c[0x0][0x3c0] ;  /* 0x00007800ff0d77ac */ /* 0x000e220008000800 */
[----:B------:R-:W1:Y:S01]  /*0ef0*/  LDC R7, c[0x0][0x3bc] ;  /* 0x0000ef00ff077b82 */ /* 0x000e620000000800 */
[----:B------:R-:W-:Y:S01]  /*0f00*/  IMAD.SHL.U32 R22, R0, 0x20, RZ ;  /* 0x0000002000167824 */ /* 0x000fe200078e00ff */
[----:B------:R-:W-:Y:S01]  /*0f10*/  BSSY.RECONVERGENT B0, `(.L_x_10) ;  /* 0x00000fb000007945 */ /* 0x000fe20003800200 */
[----:B------:R-:W2:Y:S01]  /*0f20*/  LDCU.64 UR6, c[0x0][0x390] ;  /* 0x00007200ff0677ac */ /* 0x000ea20008000a00 */
[----:B------:R-:W-:Y:S01]  /*0f30*/  IMAD.MOV.U32 R20, RZ, RZ, RZ ;  /* 0x000000ffff147224 */ /* 0x000fe200078e00ff */
[----:B------:R-:W3:Y:S01]  /*0f40*/  LDCU.64 UR10, c[0x0][0x388] ;  /* 0x00007100ff0a77ac */ /* 0x000ee20008000a00 */
[----:B0-----:R-:W-:Y:S01]  /*0f50*/  ISETP.GE.AND P1, PT, R22, UR13, PT ;  /* 0x0000000d16007c0c */ /* 0x001fe2000bf26270 */
[----:B-1----:R-:W-:-:S04]  /*0f60*/  IMAD.WIDE.U32 R16, R8, R7, RZ ;  /* 0x0000000708107225 */ /* 0x002fc800078e00ff */
[----:B------:R-:W-:-:S08]  /*0f70*/  IMAD R13, R8, UR4, R17 ;  /* 0x00000004080d7c24 */ /* 0x000fd0000f8e0211 */
[----:B--23--:R-:W-:Y:S05]  /*0f80*/  @P1 BRA `(.L_x_11) ;  /* 0x0000000c00cc1947 */ /* 0x00cfea0003800000 */
[----:B------:R-:W0:Y:S01]  /*0f90*/  S2R R9, SR_CgaCtaId ;  /* 0x0000000000097919 */ /* 0x000e220000008800 */
[----:B------:R-:W-:Y:S01]  /*0fa0*/  MOV R8, 0x400 ;  /* 0x0000040000087802 */ /* 0x000fe20000000f00 */
[----:B------:R-:W-:Y:S01]  /*0fb0*/  BSSY.RECONVERGENT B1, `(.L_x_12) ;  /* 0x00000ef000017945 */ /* 0x000fe20003800200 */
[----:B------:R-:W-:Y:S01]  /*0fc0*/  MOV R20, RZ ;  /* 0x000000ff00147202 */ /* 0x000fe20000000f00 */
[----:B------:R-:W-:Y:S01]  /*0fd0*/  IMAD.MOV.U32 R25, RZ, RZ, RZ ;  /* 0x000000ffff197224 */ /* 0x000fe200078e00ff */
[----:B0-----:R-:W-:-:S05]  /*0fe0*/  LEA R9, R9, R8, 0x18 ;  /* 0x0000000809097211 */ /* 0x001fca00078ec0ff */
[----:B------:R-:W-:-:S04]  /*0ff0*/  IMAD R21, R0, 0x84, R9 ;  /* 0x0000008400157824 */ /* 0x000fc800078e0209 */
[----:B------:R-:W-:-:S07]  /*1000*/  VIADD R21, R21, 0x40 ;  /* 0x0000004015157836 */ /* 0x000fce0000000000 */
.L_x_13:
[----:B------:R-:W-:Y:S01]  /*1010*/  HFMA2 R9, -RZ, RZ, 0, 0 ;  /* 0x00000000ff097431 */ /* 0x000fe200000001ff */
[----:B------:R-:W-:Y:S02]  /*1020*/  IADD3 R23, P1, PT, R14, R16, RZ ;  /* 0x000000100e177210 */ /* 0x000fe40007f3e0ff */
[----:B------:R-:W-:Y:S02]  /*1030*/  SHF.R.U32.HI R8, RZ, 0x1, R22 ;  /* 0x00000001ff087819 */ /* 0x000fe40000011616 */
[----:B------:R-:W-:Y:S01]  /*1040*/  SHF.R.S32.HI R10, RZ, 0x1f, R4 ;  /* 0x0000001fff0a7819 */ /* 0x000fe20000011404 */
[----:B------:R-:W-:Y:S02]  /*1050*/  IMAD.X R19, R15, 0x1, R13, P1 ;  /* 0x000000010f137824 */ /* 0x000fe400008e060d */
[----:B------:R-:W-:-:S04]  /*1060*/  IMAD.WIDE.U32 R8, R4, R23, R8 ;  /* 0x0000001704087225 */ /* 0x000fc800078e0008 */
[----:B------:R-:W-:Y:S01]  /*1070*/  IMAD R11, R19, R4, RZ ;  /* 0x00000004130b7224 */ /* 0x000fe200078e02ff */
[----:B------:R-:W-:-:S03]  /*1080*/  IADD3 R8, P1, PT, R8, UR10, RZ ;  /* 0x0000000a08087c10 */ /* 0x000fc6000ff3e0ff */
[----:B------:R-:W-:-:S05]  /*1090*/  IMAD R11, R10, R23, R11 ;  /* 0x000000170a0b7224 */ /* 0x000fca00078e020b */
[----:B------:R-:W-:-:S06]  /*10a0*/  IADD3.X R9, PT, PT, R9, UR11, R11, P1, !PT ;  /* 0x0000000b09097c10 */ /* 0x000fcc0008ffe40b */
[----:B------:R-:W2:Y:S01]  /*10b0*/  LDG.E.128.CONSTANT R8, desc[UR8][R8.64] ;  /* 0x0000000808087981 */ /* 0x000ea2000c1e9d00 */
[----:B------:R-:W-:Y:S01]  /*10c0*/  SHF.R.U32.HI R18, RZ, 0x5, R22 ;  /* 0x00000005ff127819 */ /* 0x000fe20000011616 */
[----:B------:R-:W-:Y:S01]  /*10d0*/  IMAD R26, R19, R6, RZ ;  /* 0x00000006131a7224 */ /* 0x000fe200078e02ff */
[----:B------:R-:W-:Y:S01]  /*10e0*/  SHF.R.S32.HI R24, RZ, 0x1f, R6 ;  /* 0x0000001fff187819 */ /* 0x000fe20000011406 */
[----:B------:R-:W-:Y:S02]  /*10f0*/  IMAD.MOV.U32 R19, RZ, RZ, RZ ;  /* 0x000000ffff137224 */ /* 0x000fe400078e00ff */
[----:B------:R-:W-:-:S04]  /*1100*/  IMAD.WIDE.U32 R18, R6, R23, R18 ;  /* 0x0000001706127225 */ /* 0x000fc800078e0012 */
[----:B------:R-:W-:Y:S01]  /*1110*/  IMAD R23, R24, R23, R26 ;  /* 0x0000001718177224 */ /* 0x000fe200078e021a */
[----:B------:R-:W-:-:S04]  /*1120*/  IADD3 R18, P1, PT, R18, UR6, RZ ;  /* 0x0000000612127c10 */ /* 0x000fc8000ff3e0ff */
[----:B------:R-:W-:-:S05]  /*1130*/  IADD3.X R19, PT, PT, R19, UR7, R23, P1, !PT ;  /* 0x0000000713137c10 */ /* 0x000fca0008ffe417 */
[----:B------:R0:W3:Y:S01]  /*1140*/  LDG.E.U8.CONSTANT R26, desc[UR8][R18.64] ;  /* 0x00000008121a7981 */ /* 0x0000e2000c1e9100 */
[----:B------:R-:W-:Y:S01]  /*1150*/  UMOV UR5, 0x3020100 ;  /* 0x0302010000057882 */ /* 0x000fe20000000000 */
[----:B------:R-:W-:Y:S01]  /*1160*/  UMOV UR12, 0xfdfeff00 ;  /* 0xfdfeff00000c7882 */ /* 0x000fe20000000000 */
[----:B------:R-:W-:Y:S02]  /*1170*/  IMAD.U32 R27, RZ, RZ, UR5 ;  /* 0x00000005ff1b7e24 */ /* 0x000fe4000f8e00ff */
[----:B------:R-:W-:Y:S02]  /*1180*/  IMAD.U32 R29, RZ, RZ, UR12 ;  /* 0x0000000cff1d7e24 */ /* 0x000fe4000f8e00ff */
[----:B------:R-:W-:Y:S02]  /*1190*/  IMAD.U32 R28, RZ, RZ, UR12 ;  /* 0x0000000cff1c7e24 */ /* 0x000fe4000f8e00ff */
[----:B------:R-:W-:-:S05]  /*11a0*/  VIADD R22, R22, 0x400 ;  /* 0x0000040016167836 */ /* 0x000fca0000000000 */
[----:B------:R-:W-:Y:S02]  /*11b0*/  ISETP.GE.AND P1, PT, R22, UR13, PT ;  /* 0x0000000d16007c0c */ /* 0x000fe4000bf26270 */
[----:B--2---:R-:W-:Y:S02]  /*11c0*/  SHF.R.U32.HI R23, RZ, 0x1, R8 ;  /* 0x00000001ff177819 */ /* 0x004fe40000011608 */
[----:B------:R-:W-:Y:S02]  /*11d0*/  LOP3.LUT R24, R8, 0x7777, RZ, 0xc0, !PT ;  /* 0x0000777708187812 */ /* 0x000fe400078ec0ff */
[----:B------:R-:W-:Y:S02]  /*11e0*/  LOP3.LUT R23, R23, 0x44444444, RZ, 0xc0, !PT ;  /* 0x4444444417177812 */ /* 0x000fe400078ec0ff */
[----:B------:R-:W-:Y:S02]  /*11f0*/  PRMT R27, R27, R24, 0xc080604 ;  /* 0x0c0806041b1b7416 */ /* 0x000fe40000000018 */
[----:B------:R-:W-:-:S02]  /*1200*/  LOP3.LUT R23, R23, 0x32103210, RZ, 0xfc, !PT ;  /* 0x3210321017177812 */ /* 0x000fc400078efcff */
[----:B------:R-:W-:Y:S02]  /*1210*/  PRMT R24, R29, R24, 0xf4f8fafc ;  /* 0xf4f8fafc1d187416 */ /* 0x000fe40000000018 */
[----:B0-----:R-:W-:Y:S02]  /*1220*/  LOP3.LUT R19, R23, 0x7654, RZ, 0xc0, !PT ;  /* 0x0000765417137812 */ /* 0x001fe400078ec0ff */
[----:B------:R-:W-:Y:S02]  /*1230*/  SHF.R.U32.HI R8, RZ, 0x10, R8 ;  /* 0x00000010ff087819 */ /* 0x000fe40000011608 */
[----:B------:R-:W-:Y:S02]  /*1240*/  PRMT R19, R27, R19, R24 ;  /* 0x000000131b137216 */ /* 0x000fe40000000018 */
[----:B------:R-:W0:Y:S01]  /*1250*/  LDS R24, [R21+-0x40] ;  /* 0xffffc00015187984 */ /* 0x000e220000000800 */
[----:B------:R-:W-:Y:S02]  /*1260*/  LOP3.LUT R8, R8, 0x7777, RZ, 0xc0, !PT ;  /* 0x0000777708087812 */ /* 0x000fe400078ec0ff */
[----:B------:R-:W-:Y:S01]  /*1270*/  MOV R27, UR5 ;  /* 0x00000005001b7c02 */ /* 0x000fe20008000f00 */
[----:B---3--:R-:W-:Y:S01]  /*1280*/  IMAD.SHL.U32 R26, R26, 0x800000, RZ ;  /* 0x008000001a1a7824 */ /* 0x008fe200078e00ff */
[----:B------:R-:W-:-:S02]  /*1290*/  SHF.R.U32.HI R23, RZ, 0x10, R23 ;  /* 0x00000010ff177819 */ /* 0x000fc40000011617 */
[-C--:B------:R-:W-:Y:S02]  /*12a0*/  PRMT R18, R27, R8.reuse, 0xc080604 ;  /* 0x0c0806041b127416 */ /* 0x080fe40000000008 */
[----:B------:R-:W-:-:S04]  /*12b0*/  PRMT R27, R29, R8, 0xf4f8fafc ;  /* 0xf4f8fafc1d1b7416 */ /* 0x000fc80000000008 */
[----:B------:R-:W-:Y:S02]  /*12c0*/  PRMT R8, R18, R23, R27 ;  /* 0x0000001712087216 */ /* 0x000fe4000000001b */
[----:B------:R-:W1:Y:S02]  /*12d0*/  LDS R23, [R21+-0x3c] ;  /* 0xffffc40015177984 */ /* 0x000e640000000800 */
[C-C-:B------:R-:W-:Y:S02]  /*12e0*/  PRMT R18, R19.reuse, 0x6420, R8.reuse ;  /* 0x0000642013127816 */ /* 0x140fe40000000008 */
[----:B------:R-:W-:Y:S02]  /*12f0*/  PRMT R19, R19, 0x7531, R8 ;  /* 0x0000753113137816 */ /* 0x000fe40000000008 */
[----:B------:R-:W2:Y:S01]  /*1300*/  I2F.S8 R27, R18 ;  /* 0x00000012001b7306 */ /* 0x000ea20000001400 */
[----:B------:R-:W-:-:S05]  /*1310*/  LOP3.LUT R8, R26, 0x7f800000, RZ, 0xc0, !PT ;  /* 0x7f8000001a087812 */ /* 0x000fca00078ec0ff */
[----:B------:R-:W-:Y:S02]  /*1320*/  FMUL R8, R8, 0.5 ;  /* 0x3f00000008087820 */ /* 0x000fe40000400000 */
[----:B------:R-:W3:Y:S02]  /*1330*/  I2F.S8 R29, R19.B3 ;  /* 0x30000013001d7306 */ /* 0x000ee40000001400 */
[----:B--2---:R-:W-:-:S04]  /*1340*/  FMUL R27, R8, R27 ;  /* 0x0000001b081b7220 */ /* 0x004fc80000400000 */
[----:B0-----:R-:W-:Y:S02]  /*1350*/  FFMA R25, R24, R27, R25 ;  /* 0x0000001b18197223 */ /* 0x001fe40000000019 */
[----:B------:R-:W0:Y:S01]  /*1360*/  I2F.S8 R27, R19 ;  /* 0x00000013001b7306 */ /* 0x000e220000001400 */
[----:B------:R-:W2:Y:S01]  /*1370*/  LDS R24, [R21+-0x38] ;  /* 0xffffc80015187984 */ /* 0x000ea20000000800 */
[C---:B---3--:R-:W-:Y:S01]  /*1380*/  FMUL R29, R8.reuse, R29 ;  /* 0x0000001d081d7220 */ /* 0x048fe20000400000 */
[----:B0-----:R-:W-:-:S04]  /*1390*/  FMUL R27, R8, R27 ;  /* 0x0000001b081b7220 */ /* 0x001fc80000400000 */
[----:B-1----:R-:W-:Y:S02]  /*13a0*/  FFMA R23, R23, R27, R20 ;  /* 0x0000001b17177223 */ /* 0x002fe40000000014 */
[----:B------:R-:W0:Y:S01]  /*13b0*/  I2F.S8 R27, R18.B1 ;  /* 0x10000012001b7306 */ /* 0x000e220000001400 */
[----:B------:R-:W1:Y:S01]  /*13c0*/  LDS R20, [R21+-0x34] ;  /* 0xffffcc0015147984 */ /* 0x000e620000000800 */
[----:B0-----:R-:W-:-:S04]  /*13d0*/  FMUL R27, R8, R27 ;  /* 0x0000001b081b7220 */ /* 0x001fc80000400000 */
[----:B--2---:R-:W-:Y:S02]  /*13e0*/  FFMA R25, R24, R27, R25 ;  /* 0x0000001b18197223 */ /* 0x004fe40000000019 */
[----:B------:R-:W0:Y:S01]  /*13f0*/  LDS R24, [R21+-0x30] ;  /* 0xffffd00015187984 */ /* 0x000e220000000800 */
[----:B------:R-:W2:Y:S02]  /*1400*/  I2F.S8 R27, R19.B1 ;  /* 0x10000013001b7306 */ /* 0x000ea40000001400 */
[----:B--2---:R-:W-:-:S04]  /*1410*/  FMUL R27, R8, R27 ;  /* 0x0000001b081b7220 */ /* 0x004fc80000400000 */
[----:B-1----:R-:W-:Y:S02]  /*1420*/  FFMA R20, R20, R27, R23 ;  /* 0x0000001b14147223 */ /* 0x002fe40000000017 */
[----:B------:R-:W1:Y:S01]  /*1430*/  I2F.S8 R27, R18.B2 ;  /* 0x20000012001b7306 */ /* 0x000e620000001400 */
[----:B------:R-:W2:Y:S01]  /*1440*/  LDS R23, [R21+-0x2c] ;  /* 0xffffd40015177984 */ /* 0x000ea20000000800 */
[----:B-1----:R-:W-:-:S04]  /*1450*/  FMUL R27, R8, R27 ;  /* 0x0000001b081b7220 */ /* 0x002fc80000400000 */
[----:B0-----:R-:W-:Y:S02]  /*1460*/  FFMA R24, R24, R27, R25 ;  /* 0x0000001b18187223 */ /* 0x001fe40000000019 */
[----:B------:R-:W0:Y:S08]  /*1470*/  I2F.S8 R25, R19.B2 ;  /* 0x2000001300197306 */ /* 0x000e300000001400 */
[----:B------:R-:W1:Y:S01]  /*1480*/  I2F.S8 R27, R18.B3 ;  /* 0x30000012001b7306 */ /* 0x000e620000001400 */
[----:B0-----:R-:W-:-:S02]  /*1490*/  FMUL R26, R8, R25 ;  /* 0x00000019081a7220 */ /* 0x001fc40000400000 */
[----:B------:R-:W0:Y:S02]  /*14a0*/  LDS R25, [R21+-0x28] ;  /* 0xffffd80015197984 */ /* 0x000e240000000800 */
[----:B--2---:R-:W-:Y:S01]  /*14b0*/  FFMA R20, R23, R26, R20 ;  /* 0x0000001a17147223 */ /* 0x004fe20000000014 */
[----:B------:R-:W-:Y:S01]  /*14c0*/  IMAD.U32 R26, RZ, RZ, UR5 ;  /* 0x00000005ff1a7e24 */ /* 0x000fe2000f8e00ff */
[----:B------:R-:W2:Y:S01]  /*14d0*/  LDS R23, [R21+-0x24] ;  /* 0xffffdc0015177984 */ /* 0x000ea20000000800 */
[----:B-1----:R-:W-:-:S04]  /*14e0*/  FMUL R27, R8, R27 ;  /* 0x0000001b081b7220 */ /* 0x002fc80000400000 */
[----:B0-----:R-:W-:Y:S01]  /*14f0*/  FFMA R24, R25, R27, R24 ;  /* 0x0000001b19187223 */ /* 0x001fe20000000018 */
[----:B------:R-:W-:-:S04]  /*1500*/  SHF.R.U32.HI R25, RZ, 0x1, R9 ;  /* 0x00000001ff197819 */ /* 0x000fc80000011609 */
[----:B------:R-:W-:Y:S01]  /*1510*/  LOP3.LUT R25, R25, 0x44444444, RZ, 0xc0, !PT ;  /* 0x4444444419197812 */ /* 0x000fe200078ec0ff */
[----:B--2---:R-:W-:Y:S01]  /*1520*/  FFMA R20, R23, R29, R20 ;  /* 0x0000001d17147223 */ /* 0x004fe20000000014 */
[----:B------:R-:W-:Y:S02]  /*1530*/  LOP3.LUT R23, R9, 0x7777, RZ, 0xc0, !PT ;  /* 0x0000777709177812 */ /* 0x000fe400078ec0ff */
[----:B------:R-:W-:Y:S02]  /*1540*/  LOP3.LUT R18, R25, 0x32103210, RZ, 0xfc, !PT ;  /* 0x3210321019127812 */ /* 0x000fe400078efcff */
[-C--:B------:R-:W-:Y:S02]  /*1550*/  PRMT R19, R26, R23.reuse, 0xc080604 ;  /* 0x0c0806041a137416 */ /* 0x080fe40000000017 */
[----:B------:R-:W-:Y:S02]  /*1560*/  PRMT R26, R28, R23, 0xf4f8fafc ;  /* 0xf4f8fafc1c1a7416 */ /* 0x000fe40000000017 */
[----:B------:R-:W-:-:S02]  /*1570*/  LOP3.LUT R23, R18, 0x7654, RZ, 0xc0, !PT ;  /* 0x0000765412177812 */ /* 0x000fc400078ec0ff */
[----:B------:R-:W-:Y:S02]  /*1580*/  SHF.R.U32.HI R9, RZ, 0x10, R9 ;  /* 0x00000010ff097819 */ /* 0x000fe40000011609 */
[----:B------:R-:W-:Y:S02]  /*1590*/  PRMT R23, R19, R23, R26 ;  /* 0x0000001713177216 */ /* 0x000fe4000000001a */
[----:B------:R-:W0:Y:S01]  /*15a0*/  LDS R19, [R21+-0x20] ;  /* 0xffffe00015137984 */ /* 0x000e220000000800 */
[----:B------:R-:W-:Y:S02]  /*15b0*/  LOP3.LUT R9, R9, 0x7777, RZ, 0xc0, !PT ;  /* 0x0000777709097812 */ /* 0x000fe400078ec0ff */
[----:B------:R-:W-:Y:S02]  /*15c0*/  MOV R26, UR5 ;  /* 0x00000005001a7c02 */ /* 0x000fe40008000f00 */
[----:B------:R-:W-:Y:S02]  /*15d0*/  SHF.R.U32.HI R18, RZ, 0x10, R18 ;  /* 0x00000010ff127819 */ /* 0x000fe40000011612 */
[----:B------:R-:W-:-:S02]  /*15e0*/  PRMT R25, R26, R9, 0xc080604 ;  /* 0x0c0806041a197416 */ /* 0x000fc40000000009 */
[----:B------:R-:W-:-:S04]  /*15f0*/  PRMT R26, R28, R9, 0xf4f8fafc ;  /* 0xf4f8fafc1c1a7416 */ /* 0x000fc80000000009 */
[----:B------:R-:W-:Y:S02]  /*1600*/  PRMT R26, R25, R18, R26 ;  /* 0x00000012191a7216 */ /* 0x000fe4000000001a */
[----:B------:R-:W1:Y:S02]  /*1610*/  LDS R25, [R21+-0x1c] ;  /* 0xffffe40015197984 */ /* 0x000e640000000800 */
[C-C-:B------:R-:W-:Y:S02]  /*1620*/  PRMT R18, R23.reuse, 0x6420, R26.reuse ;  /* 0x0000642017127816 */ /* 0x140fe4000000001a */
[----:B------:R-:W-:Y:S02]  /*1630*/  PRMT R9, R23, 0x7531, R26 ;  /* 0x0000753117097816 */ /* 0x000fe4000000001a */
[----:B------:R-:W2:Y:S08]  /*1640*/  I2F.S8 R27, R18 ;  /* 0x00000012001b7306 */ /* 0x000eb00000001400 */
[----:B------:R-:W3:Y:S01]  /*1650*/  I2F.S8 R23, R9 ;  /* 0x0000000900177306 */ /* 0x000ee20000001400 */
[----:B--2---:R-:W-:-:S04]  /*1660*/  FMUL R27, R8, R27 ;  /* 0x0000001b081b7220 */ /* 0x004fc80000400000 */
[----:B0-----:R-:W-:Y:S02]  /*1670*/  FFMA R24, R19, R27, R24 ;  /* 0x0000001b13187223 */ /* 0x001fe40000000018 */
[----:B------:R-:W0:Y:S01]  /*1680*/  LDS R19, [R21+-0x18] ;  /* 0xffffe80015137984 */ /* 0x000e220000000800 */
[----:B------:R-:W2:Y:S01]  /*1690*/  I2F.S8 R27, R18.B3 ;  /* 0x30000012001b7306 */ /* 0x000ea20000001400 */
[----:B---3--:R-:W-:-:S04]  /*16a0*/  FMUL R23, R8, R23 ;  /* 0x0000001708177220 */ /* 0x008fc80000400000 */
[----:B-1----:R-:W-:Y:S02]  /*16b0*/  FFMA R25, R25, R23, R20 ;  /* 0x0000001719197223 */ /* 0x002fe40000000014 */
[----:B------:R-:W1:Y:S01]  /*16c0*/  LDS R20, [R21+-0x14] ;  /* 0xffffec0015147984 */ /* 0x000e620000000800 */
[----:B------:R-:W3:Y:S01]  /*16d0*/  I2F.S8 R23, R18.B1 ;  /* 0x1000001200177306 */ /* 0x000ee20000001400 */
[C---:B--2---:R-:W-:Y:S01]  /*16e0*/  FMUL R27, R8.reuse, R27 ;  /* 0x0000001b081b7220 */ /* 0x044fe20000400000 */
[----:B---3--:R-:W-:-:S04]  /*16f0*/  FMUL R23, R8, R23 ;  /* 0x0000001708177220 */ /* 0x008fc80000400000 */
[----:B0-----:R-:W-:Y:S02]  /*1700*/  FFMA R24, R19, R23, R24 ;  /* 0x0000001713187223 */ /* 0x001fe40000000018 */
[----:B------:R-:W0:Y:S01]  /*1710*/  I2F.S8 R23, R9.B1 ;  /* 0x1000000900177306 */ /* 0x000e220000001400 */
[----:B------:R-:W2:Y:S01]  /*1720*/  LDS R19, [R21+-0x10] ;  /* 0xfffff00015137984 */ /* 0x000ea20000000800 */
[----:B0-----:R-:W-:-:S04]  /*1730*/  FMUL R23, R8, R23 ;  /* 0x0000001708177220 */ /* 0x001fc80000400000 */
[----:B-1----:R-:W-:Y:S02]  /*1740*/  FFMA R26, R20, R23, R25 ;  /* 0x00000017141a7223 */ /* 0x002fe40000000019 */
[----:B------:R-:W0:Y:S01]  /*1750*/  LDS R20, [R21+-0x8] ;  /* 0xfffff80015147984 */ /* 0x000e220000000800 */
[----:B------:R-:W1:Y:S03]  /*1760*/  I2F.S8 R25, R18.B2 ;  /* 0x2000001200197306 */ /* 0x000e660000001400 */
[----:B------:R-:W3:Y:S01]  /*1770*/  LDS R23, [R21+-0xc] ;  /* 0xfffff40015177984 */ /* 0x000ee20000000800 */
[----:B-1----:R-:W-:-:S04]  /*1780*/  FMUL R25, R8, R25 ;  /* 0x0000001908197220 */ /* 0x002fc80000400000 */
[----:B--2---:R-:W-:Y:S01]  /*1790*/  FFMA R19, R19, R25, R24 ;  /* 0x0000001913137223 */ /* 0x004fe20000000018 */
[----:B------:R-:W-:Y:S01]  /*17a0*/  SHF.R.U32.HI R24, RZ, 0x1, R10 ;  /* 0x00000001ff187819 */ /* 0x000fe2000001160a */
[----:B------:R-:W1:Y:S03]  /*17b0*/  I2F.S8 R25, R9.B2 ;  /* 0x2000000900197306 */ /* 0x000e660000001400 */
[----:B------:R-:W-:-:S04]  /*17c0*/  LOP3.LUT R24, R24, 0x44444444, RZ, 0xc0, !PT ;  /* 0x4444444418187812 */ /* 0x000fc800078ec0ff */
[----:B------:R-:W-:Y:S01]  /*17d0*/  LOP3.LUT R24, R24, 0x32103210, RZ, 0xfc, !PT ;  /* 0x3210321018187812 */ /* 0x000fe200078efcff */
[----:B------:R-:W2:Y:S01]  /*17e0*/  I2F.S8 R9, R9.B3 ;  /* 0x3000000900097306 */ /* 0x000ea20000001400 */
[----:B-1----:R-:W-:Y:S01]  /*17f0*/  FMUL R25, R8, R25 ;  /* 0x0000001908197220 */ /* 0x002fe20000400000 */
[----:B0-----:R-:W-:Y:S01]  /*1800*/  FFMA R19, R20, R27, R19 ;  /* 0x0000001b14137223 */ /* 0x001fe20000000013 */
[----:B------:R-:W-:Y:S01]  /*1810*/  IMAD.U32 R27, RZ, RZ, UR12 ;  /* 0x0000000cff1b7e24 */ /* 0x000fe2000f8e00ff */
[----:B------:R-:W0:Y:S01]  /*1820*/  LDS R20, [R21+-0x4] ;  /* 0xfffffc0015147984 */ /* 0x000e220000000800 */
[----:B---3--:R-:W-:Y:S01]  /*1830*/  FFMA R23, R23, R25, R26 ;  /* 0x0000001917177223 */ /* 0x008fe2000000001a */
[----:B------:R-:W-:Y:S01]  /*1840*/  IMAD.U32 R26, RZ, RZ, UR5 ;  /* 0x00000005ff1a7e24 */ /* 0x000fe2000f8e00ff */
[----:B------:R-:W-:Y:S02]  /*1850*/  LOP3.LUT R25, R10, 0x7777, RZ, 0xc0, !PT ;  /* 0x000077770a197812 */ /* 0x000fe400078ec0ff */
[----:B------:R-:W-:-:S02]  /*1860*/  SHF.R.U32.HI R10, RZ, 0x10, R10 ;  /* 0x00000010ff0a7819 */ /* 0x000fc4000001160a */
[-C--:B------:R-:W-:Y:S02]  /*1870*/  PRMT R18, R26, R25.reuse, 0xc080604 ;  /* 0x0c0806041a127416 */ /* 0x080fe40000000019 */
[----:B------:R-:W-:Y:S02]  /*1880*/  PRMT R25, R28, R25, 0xf4f8fafc ;  /* 0xf4f8fafc1c197416 */ /* 0x000fe40000000019 */
[----:B------:R-:W-:Y:S02]  /*1890*/  LOP3.LUT R26, R24, 0x7654, RZ, 0xc0, !PT ;  /* 0x00007654181a7812 */ /* 0x000fe400078ec0ff */
[----:B------:R-:W-:Y:S02]  /*18a0*/  LOP3.LUT R10, R10, 0x7777, RZ, 0xc0, !PT ;  /* 0x000077770a0a7812 */ /* 0x000fe400078ec0ff */
[----:B------:R-:W-:Y:S01]  /*18b0*/  PRMT R18, R18, R26, R25 ;  /* 0x0000001a12127216 */ /* 0x000fe20000000019 */
[----:B------:R-:W-:Y:S01]  /*18c0*/  IMAD.U32 R25, RZ, RZ, UR5 ;  /* 0x00000005ff197e24 */ /* 0x000fe2000f8e00ff */
[----:B------:R-:W-:-:S02]  /*18d0*/  PRMT R26, R27, R10, 0xf4f8fafc ;  /* 0xf4f8fafc1b1a7416 */ /* 0x000fc4000000000a */
[----:B------:R-:W-:Y:S02]  /*18e0*/  SHF.R.U32.HI R24, RZ, 0x10, R24 ;  /* 0x00000010ff187819 */ /* 0x000fe40000011618 */
[----:B------:R-:W-:Y:S02]  /*18f0*/  PRMT R25, R25, R10, 0xc080604 ;  /* 0x0c08060419197416 */ /* 0x000fe4000000000a */
[----:B------:R-:W1:Y:S02]  /*1900*/  LDS R10, [R21] ;  /* 0x00000000150a7984 */ /* 0x000e640000000800 */
[----:B------:R-:W-:Y:S01]  /*1910*/  PRMT R25, R25, R24, R26 ;  /* 0x0000001819197216 */ /* 0x000fe2000000001a */
[----:B--2---:R-:W-:-:S03]  /*1920*/  FMUL R24, R8, R9 ;  /* 0x0000000908187220 */ /* 0x004fc60000400000 */
[C-C-:B------:R-:W-:Y:S02]  /*1930*/  PRMT R9, R18.reuse, 0x6420, R25.reuse ;  /* 0x0000642012097816 */ /* 0x140fe40000000019 */
[----:B------:R-:W-:Y:S02]  /*1940*/  PRMT R18, R18, 0x7531, R25 ;  /* 0x0000753112127816 */ /* 0x000fe40000000019 */
[----:B------:R-:W2:Y:S01]  /*1950*/  I2F.S8 R27, R9 ;  /* 0x00000009001b7306 */ /* 0x000ea20000001400 */
[----:B0-----:R-:W-:Y:S02]  /*1960*/  FFMA R23, R20, R24, R23 ;  /* 0x0000001814177223 */ /* 0x001fe40000000017 */
[----:B------:R-:W0:Y:S05]  /*1970*/  LDS R24, [R21+0x4] ;  /* 0x0000040015187984 */ /* 0x000e2a0000000800 */
[----:B------:R-:W3:Y:S01]  /*1980*/  I2F.S8 R25, R18 ;  /* 0x0000001200197306 */ /* 0x000ee20000001400 */
[----:B------:R-:W4:Y:S01]  /*1990*/  LDS R20, [R21+0x8] ;  /* 0x0000080015147984 */ /* 0x000f220000000800 */
[----:B--2---:R-:W-:-:S06]  /*19a0*/  FMUL R27, R8, R27 ;  /* 0x0000001b081b7220 */ /* 0x004fcc0000400000 */
[----:B------:R-:W2:Y:S01]  /*19b0*/  I2F.S8 R26, R18.B2 ;  /* 0x20000012001a7306 */ /* 0x000ea20000001400 */
[----:B---3--:R-:W-:-:S07]  /*19c0*/  FMUL R25, R8, R25 ;  /* 0x0000001908197220 */ /* 0x008fce0000400000 */
[----:B------:R-:W3:Y:S01]  /*19d0*/  I2F.S8 R29, R9.B2 ;  /* 0x20000009001d7306 */ /* 0x000ee20000001400 */
[----:B-1----:R-:W-:Y:S02]  /*19e0*/  FFMA R19, R10, R27, R19 ;  /* 0x0000001b0a137223 */ /* 0x002fe40000000013 */
[----:B------:R-:W1:Y:S05]  /*19f0*/  LDS R10, [R21+0xc] ;  /* 0x00000c00150a7984 */ /* 0x000e6a0000000800 */
[----:B------:R-:W5:Y:S01]  /*1a00*/  I2F.S8 R27, R9.B1 ;  /* 0x10000009001b7306 */ /* 0x000f620000001400 */
[C---:B--2---:R-:W-:Y:S01]  /*1a10*/  FMUL R26, R8.reuse, R26 ;  /* 0x0000001a081a7220 */ /* 0x044fe20000400000 */
[----:B---3--:R-:W-:Y:S01]  /*1a20*/  FMUL R29, R8, R29 ;  /* 0x0000001d081d7220 */ /* 0x008fe20000400000 */
[----:B0-----:R-:W-:Y:S01]  /*1a30*/  FFMA R23, R24, R25, R23 ;  /* 0x0000001918177223 */ /* 0x001fe20000000017 */
[----:B-----5:R-:W-:Y:S01]  /*1a40*/  FMUL R25, R8, R27 ;  /* 0x0000001b08197220 */ /* 0x020fe20000400000 */
[----:B------:R-:W0:Y:S03]  /*1a50*/  LDS R24, [R21+0x10] ;  /* 0x0000100015187984 */ /* 0x000e260000000800 */
[----:B------:R-:W2:Y:S01]  /*1a60*/  I2F.S8 R27, R18.B1 ;  /* 0x10000012001b7306 */ /* 0x000ea20000001400 */
[----:B----4-:R-:W-:-:S02]  /*1a70*/  FFMA R25, R20, R25, R19 ;  /* 0x0000001914197223 */ /* 0x010fc40000000013 */
[----:B------:R-:W3:Y:S04]  /*1a80*/  LDS R20, [R21+0x14] ;  /* 0x0000140015147984 */ /* 0x000ee80000000800 */
[----:B------:R-:W4:Y:S01]  /*1a90*/  LDS R19, [R21+0x18] ;  /* 0x0000180015137984 */ /* 0x000f220000000800 */
[----:B--2---:R-:W-:-:S04]  /*1aa0*/  FMUL R27, R8, R27 ;  /* 0x0000001b081b7220 */ /* 0x004fc80000400000 */
[----:B-1----:R-:W-:Y:S02]  /*1ab0*/  FFMA R23, R10, R27, R23 ;  /* 0x0000001b0a177223 */ /* 0x002fe40000000017 */
[----:B------:R-:W1:Y:S02]  /*1ac0*/  I2F.S8 R27, R9.B3 ;  /* 0x30000009001b7306 */ /* 0x000e640000001400 */
[----:B-1----:R-:W-:Y:S01]  /*1ad0*/  FMUL R27, R8, R27 ;  /* 0x0000001b081b7220 */ /* 0x002fe20000400000 */
[----:B0-----:R-:W-:Y:S01]  /*1ae0*/  FFMA R10, R24, R29, R25 ;  /* 0x0000001d180a7223 */ /* 0x001fe20000000019 */
[----:B------:R-:W-:Y:S01]  /*1af0*/  SHF.R.U32.HI R24, RZ, 0x1, R11 ;  /* 0x00000001ff187819 */ /* 0x000fe2000001160b */
[----:B------:R-:W-:Y:S02]  /*1b00*/  IMAD.U32 R29, RZ, RZ, UR12 ;  /* 0x0000000cff1d7e24 */ /* 0x000fe4000f8e00ff */
[----:B---3--:R-:W-:Y:S01]  /*1b10*/  FFMA R20, R20, R26, R23 ;  /* 0x0000001a14147223 */ /* 0x008fe20000000017 */
[----:B------:R-:W-:Y:S01]  /*1b20*/  LOP3.LUT R24, R24, 0x44444444, RZ, 0xc0, !PT ;  /* 0x4444444418187812 */ /* 0x000fe200078ec0ff */
[----:B------:R-:W0:Y:S01]  /*1b30*/  LDS R23, [R21+0x1c] ;  /* 0x00001c0015177984 */ /* 0x000e220000000800 */
[----:B------:R-:W-:Y:S01]  /*1b40*/  MOV R26, UR5 ;  /* 0x00000005001a7c02 */ /* 0x000fe20008000f00 */
[----:B----4-:R-:W-:Y:S01]  /*1b50*/  FFMA R10, R19, R27, R10 ;  /* 0x0000001b130a7223 */ /* 0x010fe2000000000a */
[----:B------:R-:W-:Y:S01]  /*1b60*/  LOP3.LUT R19, R11, 0x7777, RZ, 0xc0, !PT ;  /* 0x000077770b137812 */ /* 0x000fe200078ec0ff */
[----:B------:R-:W-:Y:S01]  /*1b70*/  IMAD.U32 R27, RZ, RZ, UR5 ;  /* 0x00000005ff1b7e24 */ /* 0x000fe2000f8e00ff */
[----:B------:R-:W-:-:S02]  /*1b80*/  LOP3.LUT R9, R24, 0x32103210, RZ, 0xfc, !PT ;  /* 0x3210321018097812 */ /* 0x000fc400078efcff */
[-C--:B------:R-:W-:Y:S02]  /*1b90*/  PRMT R24, R26, R19.reuse, 0xc080604 ;  /* 0x0c0806041a187416 */ /* 0x080fe40000000013 */
[----:B------:R-:W-:Y:S02]  /*1ba0*/  LOP3.LUT R25, R9, 0x7654, RZ, 0xc0, !PT ;  /* 0x0000765409197812 */ /* 0x000fe400078ec0ff */
[----:B------:R-:W-:Y:S02]  /*1bb0*/  PRMT R19, R28, R19, 0xf4f8fafc ;  /* 0xf4f8fafc1c137416 */ /* 0x000fe40000000013 */
[----:B------:R-:W-:Y:S02]  /*1bc0*/  SHF.R.U32.HI R9, RZ, 0x10, R9 ;  /* 0x00000010ff097819 */ /* 0x000fe40000011609 */
[----:B------:R-:W-:Y:S02]  /*1bd0*/  PRMT R19, R24, R25, R19 ;  /* 0x0000001918137216 */ /* 0x000fe40000000013 */
[----:B------:R-:W-:Y:S01]  /*1be0*/  SHF.R.U32.HI R24, RZ, 0x10, R11 ;  /* 0x00000010ff187819 */ /* 0x000fe2000001160b */
[----:B------:R1:W2:Y:S01]  /*1bf0*/  I2F.S8 R25, R18.B3 ;  /* 0x3000001200197306 */ /* 0x0002a20000001400 */
[----:B------:R-:W3:Y:S02]  /*1c00*/  LDS R11, [R21+0x24] ;  /* 0x00002400150b7984 */ /* 0x000ee40000000800 */
[----:B------:R-:W-:-:S04]  /*1c10*/  LOP3.LUT R24, R24, 0x7777, RZ, 0xc0, !PT ;  /* 0x0000777718187812 */ /* 0x000fc800078ec0ff */
[-C--:B------:R-:W-:Y:S02]  /*1c20*/  PRMT R26, R27, R24.reuse, 0xc080604 ;  /* 0x0c0806041b1a7416 */ /* 0x080fe40000000018 */
[----:B------:R-:W-:Y:S01]  /*1c30*/  PRMT R27, R29, R24, 0xf4f8fafc ;  /* 0xf4f8fafc1d1b7416 */ /* 0x000fe20000000018 */
[----:B-1----:R-:W-:Y:S03]  /*1c40*/  LDS R18, [R21+0x28] ;  /* 0x0000280015127984 */ /* 0x002fe60000000800 */
[----:B------:R-:W-:Y:S01]  /*1c50*/  PRMT R26, R26, R9, R27 ;  /* 0x000000091a1a7216 */ /* 0x000fe2000000001b */
[----:B------:R-:W1:Y:S01]  /*1c60*/  LDS R24, [R21+0x2c] ;  /* 0x00002c0015187984 */ /* 0x000e620000000800 */
[----:B--2---:R-:W-:Y:S02]  /*1c70*/  FMUL R25, R8, R25 ;  /* 0x0000001908197220 */ /* 0x004fe40000400000 */
[----:B------:R-:W-:-:S02]  /*1c80*/  PRMT R9, R19, 0x7531, R26 ;  /* 0x0000753113097816 */ /* 0x000fc4000000001a */
[----:B------:R-:W-:Y:S02]  /*1c90*/  PRMT R19, R19, 0x6420, R26 ;  /* 0x0000642013137816 */ /* 0x000fe4000000001a */
[----:B------:R-:W2:Y:S01]  /*1ca0*/  I2F.S8 R27, R9.B1 ;  /* 0x10000009001b7306 */ /* 0x000ea20000001400 */
[----:B0-----:R-:W-:Y:S02]  /*1cb0*/  FFMA R20, R23, R25, R20 ;  /* 0x0000001917147223 */ /* 0x001fe40000000014 */
[----:B------:R-:W0:Y:S05]  /*1cc0*/  LDS R23, [R21+0x20] ;  /* 0x0000200015177984 */ /* 0x000e2a0000000800 */
[----:B------:R-:W4:Y:S01]  /*1cd0*/  I2F.S8 R25, R9 ;  /* 0x0000000900197306 */ /* 0x000f220000001400 */
[----:B--2---:R-:W-:-:S07]  /*1ce0*/  FMUL R27, R8, R27 ;  /* 0x0000001b081b7220 */ /* 0x004fce0000400000 */
[----:B------:R-:W2:Y:S01]  /*1cf0*/  I2F.S8 R29, R19.B1 ;  /* 0x10000013001d7306 */ /* 0x000ea20000001400 */
[----:B----4-:R-:W-:-:S07]  /*1d00*/  FMUL R25, R8, R25 ;  /* 0x0000001908197220 */ /* 0x010fce0000400000 */
[----:B------:R-:W4:Y:S01]  /*1d10*/  I2F.S8 R26, R9.B2 ;  /* 0x20000009001a7306 */ /* 0x000f220000001400 */
[----:B---3--:R-:W-:Y:S02]  /*1d20*/  FFMA R11, R11, R25, R20 ;  /* 0x000000190b0b7223 */ /* 0x008fe40000000014 */
[----:B------:R-:W-:Y:S01]  /*1d30*/  LDS R20, [R21+0x3c] ;  /* 0x00003c0015147984 */ /* 0x000fe20000000800 */
[----:B--2---:R-:W-:-:S04]  /*1d40*/  FMUL R29, R8, R29 ;  /* 0x0000001d081d7220 */ /* 0x004fc80000400000 */
[----:B------:R-:W2:Y:S01]  /*1d50*/  I2F.S8 R25, R19 ;  /* 0x0000001300197306 */ /* 0x000ea20000001400 */
[----:B-1----:R-:W-:Y:S02]  /*1d60*/  FFMA R24, R24, R27, R11 ;  /* 0x0000001b18187223 */ /* 0x002fe4000000000b */
[----:B------:R-:W1:Y:S01]  /*1d70*/  LDS R11, [R21+0x30] ;  /* 0x00003000150b7984 */ /* 0x000e620000000800 */
[C---:B----4-:R-:W-:Y:S01]  /*1d80*/  FMUL R26, R8.reuse, R26 ;  /* 0x0000001a081a7220 */ /* 0x050fe20000400000 */
[----:B--2---:R-:W-:-:S04]  /*1d90*/  FMUL R25, R8, R25 ;  /* 0x0000001908197220 */ /* 0x004fc80000400000 */
[----:B0-----:R-:W-:Y:S02]  /*1da0*/  FFMA R27, R23, R25, R10 ;  /* 0x00000019171b7223 */ /* 0x001fe4000000000a */
[----:B------:R-:W0:Y:S01]  /*1db0*/  LDS R23, [R21+0x34] ;  /* 0x0000340015177984 */ /* 0x000e220000000800 */
[----:B------:R-:W2:Y:S01]  /*1dc0*/  I2F.S8 R10, R19.B2 ;  /* 0x20000013000a7306 */ /* 0x000ea20000001400 */
[----:B------:R-:W-:Y:S02]  /*1dd0*/  FFMA R18, R18, R29, R27 ;  /* 0x0000001d12127223 */ /* 0x000fe4000000001b */
[----:B------:R3:W4:Y:S05]  /*1de0*/  LDS R25, [R21+0x38] ;  /* 0x0000380015197984 */ /* 0x00072a0000000800 */
[----:B------:R-:W5:Y:S01]  /*1df0*/  I2F.S8 R27, R19.B3 ;  /* 0x30000013001b7306 */ /* 0x000f620000001400 */
[----:B---3--:R-:W-:Y:S01]  /*1e00*/  IADD3 R21, PT, PT, R21, 0x1080, RZ ;  /* 0x0000108015157810 */ /* 0x008fe20007ffe0ff */
[----:B--2---:R-:W-:-:S06]  /*1e10*/  FMUL R10, R8, R10 ;  /* 0x0000000a080a7220 */ /* 0x004fcc0000400000 */
[----:B------:R-:W2:Y:S01]  /*1e20*/  I2F.S8 R29, R9.B3 ;  /* 0x30000009001d7306 */ /* 0x000ea20000001400 */
[----:B-1----:R-:W-:Y:S01]  /*1e30*/  FFMA R10, R11, R10, R18 ;  /* 0x0000000a0b0a7223 */ /* 0x002fe20000000012 */
[C---:B-----5:R-:W-:Y:S01]  /*1e40*/  FMUL R27, R8.reuse, R27 ;  /* 0x0000001b081b7220 */ /* 0x060fe20000400000 */
[----:B--2---:R-:W-:Y:S01]  /*1e50*/  FMUL R29, R8, R29 ;  /* 0x0000001d081d7220 */ /* 0x004fe20000400000 */
[----:B0-----:R-:W-:Y:S02]  /*1e60*/  FFMA R23, R23, R26, R24 ;  /* 0x0000001a17177223 */ /* 0x001fe40000000018 */
[----:B----4-:R-:W-:Y:S02]  /*1e70*/  FFMA R25, R25, R27, R10 ;  /* 0x0000001b19197223 */ /* 0x010fe4000000000a */
[----:B------:R-:W-:Y:S01]  /*1e80*/  FFMA R20, R20, R29, R23 ;  /* 0x0000001d14147223 */ /* 0x000fe20000000017 */
[----:B------:R-:W-:Y:S06]  /*1e90*/  @!P1 BRA `(.L_x_13) ;  /* 0xfffffff0005c9947 */ /* 0x000fec000383ffff */
[----:B------:R-:W-:Y:S05]  /*1ea0*/  BSYNC.RECONVERGENT B1 ;  /* 0x0000000000017941 */ /* 0x000fea0003800200 */
.L_x_12:
[----:B------:R-:W-:-:S07]  /*1eb0*/  FADD R20, R20, R25 ;  /* 0x0000001914147221 */ /* 0x000fce0000000000 */
.L_x_11:
[----:B------:R-:W-:Y:S05]  /*1ec0*/  BSYNC.RECONVERGENT B0 ;  /* 0x0000000000007941 */ /* 0x000fea0003800200 */
.L_x_10:
[----:B------:R-:W0:Y:S01]  /*1ed0*/  SHFL.DOWN PT, R9, R20, 0x10, 0x1f ;  /* 0x0a001f0014097f89 */ /* 0x000e2200000e0000 */
[----:B------:R-:W-:Y:S01]  /*1ee0*/  ISETP.NE.AND P1, PT, R0, RZ, PT ;  /* 0x000000ff0000720c */ /* 0x000fe20003f25270 */
[----:B------:R-:W-:Y:S01]  /*1ef0*/  BSSY.RECONVERGENT B0, `(.L_x_9) ;  /* 0x000001f000007945 */ /* 0x000fe20003800200 */
[----:B0-----:R-:W-:-:S05]  /*1f00*/  FADD R9, R9, R20 ;  /* 0x0000001409097221 */ /* 0x001fca0000000000 */
[----:B------:R-:W0:Y:S02]  /*1f10*/  SHFL.DOWN PT, R8, R9, 0x8, 0x1f ;  /* 0x09001f0009087f89 */ /* 0x000e2400000e0000 */
[----:B0-----:R-:W-:-:S05]  /*1f20*/  FADD R8, R9, R8 ;  /* 0x0000000809087221 */ /* 0x001fca0000000000 */
[----:B------:R-:W0:Y:S02]  /*1f30*/  SHFL.DOWN PT, R11, R8, 0x4, 0x1f ;  /* 0x08801f00080b7f89 */ /* 0x000e2400000e0000 */
[----:B0-----:R-:W-:-:S05]  /*1f40*/  FADD R11, R8, R11 ;  /* 0x0000000b080b7221 */ /* 0x001fca0000000000 */
[----:B------:R-:W0:Y:S02]  /*1f50*/  SHFL.DOWN PT, R10, R11, 0x2, 0x1f ;  /* 0x08401f000b0a7f89 */ /* 0x000e2400000e0000 */
[----:B0-----:R-:W-:-:S05]  /*1f60*/  FADD R10, R11, R10 ;  /* 0x0000000a0b0a7221 */ /* 0x001fca0000000000 */
[----:B------:R-:W0:Y:S02]  /*1f70*/  SHFL.DOWN PT, R19, R10, 0x1, 0x1f ;  /* 0x08201f000a137f89 */ /* 0x000e2400000e0000 */
[----:B0-----:R-:W-:Y:S01]  /*1f80*/  FADD R19, R10, R19 ;  /* 0x000000130a137221 */ /* 0x001fe20000000000 */
[----:B------:R-:W-:Y:S06]  /*1f90*/  @P1 BRA `(.L_x_14) ;  /* 0x0000000000501947 */ /* 0x000fec0003800000 */
[----:B------:R-:W0:Y:S01]  /*1fa0*/  @P0 LDC.64 R8, c[0x0][0x398] ;  /* 0x0000e600ff080b82 */ /* 0x000e220000000a00 */
[----:B------:R-:W-:Y:S01]  /*1fb0*/  @P0 IADD3 R16, P1, PT, R14, R16, RZ ;  /* 0x000000100e100210 */ /* 0x000fe20007f3e0ff */
[----:B------:R-:W1:Y:S04]  /*1fc0*/  LDCU.64 UR6, c[0x0][0x3a8] ;  /* 0x00007500ff0677ac */ /* 0x000e680008000a00 */
[----:B------:R-:W-:Y:S01]  /*1fd0*/  @P0 IMAD.X R13, R15, 0x1, R13, P1 ;  /* 0x000000010f0d0824 */ /* 0x000fe200008e060d */
[----:B0-----:R-:W-:-:S04]  /*1fe0*/  @P0 LEA R10, P1, R16, R8, 0x1 ;  /* 0x00000008100a0211 */ /* 0x001fc800078208ff */
[----:B------:R-:W-:-:S05]  /*1ff0*/  @P0 LEA.HI.X R11, R16, R9, R13, 0x1, P1 ;  /* 0x00000009100b0211 */ /* 0x000fca00008f0c0d */
[----:B------:R-:W2:Y:S01]  /*2000*/  @P0 LDG.E.U16.CONSTANT R10, desc[UR8][R10.64] ;  /* 0x000000080a0a0981 */ /* 0x000ea2000c1e9500 */
[----:B------:R-:W-:Y:S02]  /*2010*/  IMAD.MOV.U32 R8, RZ, RZ, R2 ;  /* 0x000000ffff087224 */ /* 0x000fe400078e0002 */
[----:B------:R-:W-:Y:S02]  /*2020*/  IMAD.MOV.U32 R9, RZ, RZ, RZ ;  /* 0x000000ffff097224 */ /* 0x000fe400078e00ff */
[----:B------:R-:W-:-:S04]  /*2030*/  IMAD.WIDE R12, R5, R12, R8 ;  /* 0x0000000c050c7225 */ /* 0x000fc800078e0208 */
[-C--:B------:R-:W-:Y:S02]  /*2040*/  IMAD R13, R13, R7.reuse, RZ ;  /* 0x000000070d0d7224 */ /* 0x080fe400078e02ff */
[----:B------:R-:W-:-:S04]  /*2050*/  IMAD.WIDE.U32 R8, R12, R7, R14 ;  /* 0x000000070c087225 */ /* 0x000fc800078e000e */
[----:B------:R-:W-:Y:S01]  /*2060*/  IMAD R13, R12, UR4, R13 ;  /* 0x000000040c0d7c24 */ /* 0x000fe2000f8e020d */
[----:B-1----:R-:W-:-:S03]  /*2070*/  LEA R12, P1, R8, UR6, 0x1 ;  /* 0x00000006080c7c11 */ /* 0x002fc6000f8208ff */
[----:B------:R-:W-:-:S05]  /*2080*/  IMAD.IADD R7, R9, 0x1, R13 ;  /* 0x0000000109077824 */ /* 0x000fca00078e020d */
[----:B------:R-:W-:Y:S02]  /*2090*/  LEA.HI.X R13, R8, UR7, R7, 0x1, P1 ;  /* 0x00000007080d7c11 */ /* 0x000fe400088f0c07 */
[----:B--2---:R-:W-:-:S05]  /*20a0*/  @P0 SHF.L.U32 R16, R10, 0x10, RZ ;  /* 0x000000100a100819 */ /* 0x004fca00000006ff */
[----:B------:R-:W-:-:S05]  /*20b0*/  @P0 FADD R19, R19, R16 ;  /* 0x0000001013130221 */ /* 0x000fca0000000000 */
[----:B------:R-:W-:-:S05]  /*20c0*/  F2FP.BF16.F32.PACK_AB R19, RZ, R19 ;  /* 0x00000013ff13723e */ /* 0x000fca00000010ff */
[----:B------:R0:W-:Y:S02]  /*20d0*/  STG.E.U16 desc[UR8][R12.64], R19 ;  /* 0x000000130c007986 */ /* 0x0001e4000c101508 */
.L_x_14:
[----:B------:R-:W-:Y:S05]  /*20e0*/  BSYNC.RECONVERGENT B0 ;  /* 0x0000000000007941 */ /* 0x000fea0003800200 */
.L_x_9:
[----:B------:R-:W-:-:S05]  /*20f0*/  VIADD R2, R2, 0x1 ;  /* 0x0000000102027836 */ /* 0x000fca0000000000 */
[----:B------:R-:W-:-:S13]  /*2100*/  ISETP.NE.AND P1, PT, R2, R3, PT ;  /* 0x000000030200720c */ /* 0x000fda0003f25270 */
[----:B------:R-:W-:Y:S05]  /*2110*/  @P1 BRA `(.L_x_15) ;  /* 0xffffffec00501947 */ /* 0x000fea000383ffff */
[----:B------:R-:W-:Y:S05]  /*2120*/  EXIT ;  /* 0x000000000000794d */ /* 0x000fea0003800000 */
.L_x_16:
[----:B------:R-:W-:-:S00]  /*2130*/  BRA `(.L_x_16) ;  /* 0xfffffffc00fc7947 */ /* 0x000fc0000383ffff */
[----:B------:R-:W-:-:S00]  /*2140*/  NOP ;  /* 0x0000000000007918 */ /* 0x000fc00000000000 */
        /* <DEDUP_REMOVED lines=11> */
.L_x_50:


//--------------------- .text._ZN10mxfp4_gemm14mxfp4_moe_gemmI6__halfEEvPKT_PKhS6_S4_PKjPS2_iiiiibb --------------------------
	.section	.text._ZN10mxfp4_gemm14mxfp4_moe_gemmI6__halfEEvPKT_PKhS6_S4_PKjPS2_iiiiibb,"ax",@progbits
	.align	128
        .global         _ZN10mxfp4_gemm14mxfp4_moe_gemmI6__halfEEvPKT_PKhS6_S4_PKjPS2_iiiiibb
        .type           _ZN10mxfp4_gemm14mxfp4_moe_gemmI6__halfEEvPKT_PKhS6_S4_PKjPS2_iiiiibb,@function
        .size           _ZN10mxfp4_gemm14mxfp4_moe_gemmI6__halfEEvPKT_PKhS6_S4_PKjPS2_iiiiibb,(.L_x_51 - _ZN10mxfp4_gemm14mxfp4_moe_gemmI6__halfEEvPKT_PKhS6_S4_PKjPS2_iiiiibb)
        .other          _ZN10mxfp4_gemm14mxfp4_moe_gemmI6__halfEEvPKT_PKhS6_S4_PKjPS2_iiiiibb,@"STO_CUDA_ENTRY STV_DEFAULT"
_ZN10mxfp4_gemm14mxfp4_moe_gemmI6__halfEEvPKT_PKhS6_S4_PKjPS2_iiiiibb:
.text._ZN10mxfp4_gemm14mxfp4_moe_gemmI6__halfEEvPKT_PKhS6_S4_PKjPS2_iiiiibb:
        /* <DEDUP_REMOVED lines=20> */
[----:B------:R-:W-:-:S04]  /*0140*/  HFMA2 R2, -RZ, RZ, 0, 0 ;  /* 0x00000000ff027431 */ /* 0x000fc800000001ff */
[----:B------:R0:W2:Y:S02]  /*0150*/  F2I.FTZ.U32.TRUNC.NTZ R7, R6 ;  /* 0x0000000600077305 */ /* 0x0000a4000021f000 */
[----:B0-----:R-:W-:Y:S02]  /*0160*/  IMAD.MOV.U32 R6, RZ, RZ, RZ ;  /* 0x000000ffff067224 */ /* 0x001fe400078e00ff */
[----:B--2---:R-:W-:-:S04]  /*0170*/  IMAD R5, R5, R7, RZ ;  /* 0x0000000705057224 */ /* 0x004fc800078e02ff */
[----:B------:R-:W-:-:S06]  /*0180*/  IMAD.HI.U32 R8, R7, R5, R6 ;  /* 0x0000000507087227 */ /* 0x000fcc00078e0006 */
[----:B------:R-:W-:-:S05]  /*0190*/  IMAD.HI.U32 R5, R8, R3, RZ ;  /* 0x0000000308057227 */ /* 0x000fca00078e00ff */
[----:B------:R-:W-:-:S05]  /*01a0*/  IADD3 R8, PT, PT, -R5, RZ, RZ ;  /* 0x000000ff05087210 */ /* 0x000fca0007ffe1ff */
[----:B------:R-:W-:Y:S02]  /*01b0*/  IMAD R8, R8, UR5, R3 ;  /* 0x0000000508087c24 */ /* 0x000fe4000f8e0203 */
[----:B-1----:R-:W-:-:S03]  /*01c0*/  IMAD.U32 R3, RZ, RZ, UR4 ;  /* 0x00000004ff037e24 */ /* 0x002fc6000f8e00ff */
[----:B------:R-:W-:-:S13]  /*01d0*/  ISETP.GE.U32.AND P2, PT, R8, UR5, PT ;  /* 0x0000000508007c0c */ /* 0x000fda000bf46070 */
[----:B------:R-:W-:Y:S02]  /*01e0*/  @P2 VIADD R8, R8, -UR5 ;  /* 0x8000000508082c36 */ /* 0x000fe40008000000 */
[----:B------:R-:W-:Y:S01]  /*01f0*/  @P2 VIADD R5, R5, 0x1 ;  /* 0x0000000105052836 */ /* 0x000fe20000000000 */
[----:B------:R-:W-:Y:S02]  /*0200*/  ISETP.NE.U32.AND P2, PT, RZ, UR5, PT ;  /* 0x00000005ff007c0c */ /* 0x000fe4000bf45070 */
[----:B------:R-:W-:-:S13]  /*0210*/  ISETP.GE.U32.AND P1, PT, R8, UR5, PT ;  /* 0x0000000508007c0c */ /* 0x000fda000bf26070 */
[----:B------:R-:W-:-:S05]  /*0220*/  @P1 VIADD R5, R5, 0x1 ;  /* 0x0000000105051836 */ /* 0x000fca0000000000 */
[----:B------:R-:W-:Y:S01]  /*0230*/  SEL R5, R10, R5, !P2 ;  /* 0x000000050a057207 */ /* 0x000fe20005000000 */
[----:B------:R-:W-:Y:S06]  /*0240*/  BRA `(.L_x_18) ;  /* 0x0000000000c07947 */ /* 0x000fec0003800000 */
.L_x_17:
[----:B------:R-:W0:Y:S01]  /*0250*/  I2F.U32.RP R8, UR5 ;  /* 0x0000000500087d06 */ /* 0x000e220008209000 */
[----:B------:R-:W1:Y:S01]  /*0260*/  LDC R2, c[0x0][0x3b4] ;  /* 0x0000ed00ff027b82 */ /* 0x000e620000000800 */
[----:B------:R-:W-:Y:S01]  /*0270*/  IMAD R9, RZ, RZ, -UR5 ;  /* 0x80000005ff097e24 */ /* 0x000fe2000f8e02ff */
[----:B------:R-:W-:-:S05]  /*0280*/  LOP3.LUT R10, RZ, UR5, RZ, 0x33, !PT ;  /* 0x00000005ff0a7c12 */ /* 0x000fca000f8e33ff */
[----:B0-----:R-:W0:Y:S01]  /*0290*/  MUFU.RCP R8, R8 ;  /* 0x0000000800087308 */ /* 0x001e220000001000 */
[----:B-1----:R-:W-:-:S07]  /*02a0*/  IABS R12, R2 ;  /* 0x00000002000c7213 */ /* 0x002fce0000000000 */
[----:B------:R-:W1:Y:S01]  /*02b0*/  I2F.RP R5, R12 ;  /* 0x0000000c00057306 */ /* 0x000e620000209400 */
[----:B0-----:R-:W-:-:S07]  /*02c0*/  VIADD R6, R8, 0xffffffe ;  /* 0x0ffffffe08067836 */ /* 0x001fce0000000000 */
[----:B------:R0:W2:Y:S08]  /*02d0*/  F2I.FTZ.U32.TRUNC.NTZ R7, R6 ;  /* 0x0000000600077305 */ /* 0x0000b0000021f000 */
[----:B-1----:R-:W1:Y:S01]  /*02e0*/  MUFU.RCP R5, R5 ;  /* 0x0000000500057308 */ /* 0x002e620000001000 */
[----:B0-----:R-:W-:Y:S01]  /*02f0*/  MOV R6, RZ ;  /* 0x000000ff00067202 */ /* 0x001fe20000000f00 */
        /* <DEDUP_REMOVED lines=8> */
[----:B0-----:R-:W-:-:S02]  /*0380*/  IMAD.MOV.U32 R6, RZ, RZ, RZ ;  /* 0x000000ffff067224 */ /* 0x001fc400078e00ff */
[----:B-1----:R-:W-:-:S10]  /*0390*/  IMAD.MOV R3, RZ, RZ, -R7 ;  /* 0x000000ffff037224 */ /* 0x002fd400078e0a07 */
[----:B------:R-:W-:Y:S01]  /*03a0*/  @P2 IADD3 R9, PT, PT, R9, 0x1, RZ ;  /* 0x0000000109092810 */ /* 0x000fe20007ffe0ff */
[----:B------:R-:W-:Y:S01]  /*03b0*/  @P2 VIADD R8, R8, -UR5 ;  /* 0x8000000508082c36 */ /* 0x000fe20008000000 */
[----:B------:R-:W-:Y:S01]  /*03c0*/  ISETP.NE.U32.AND P2, PT, RZ, UR5, PT ;  /* 0x00000005ff007c0c */ /* 0x000fe2000bf45070 */
[----:B------:R-:W-:-:S03]  /*03d0*/  IMAD R3, R3, R12, RZ ;  /* 0x0000000c03037224 */ /* 0x000fc600078e02ff */
[----:B------:R-:W-:Y:S01]  /*03e0*/  ISETP.GE.U32.AND P1, PT, R8, UR5, PT ;  /* 0x0000000508007c0c */ /* 0x000fe2000bf26070 */
[----:B------:R-:W-:-:S12]  /*03f0*/  IMAD.HI.U32 R6, R7, R3, R6 ;  /* 0x0000000307067227 */ /* 0x000fd800078e0006 */
[----:B------:R-:W-:-:S05]  /*0400*/  @P1 VIADD R9, R9, 0x1 ;  /* 0x0000000109091836 */ /* 0x000fca0000000000 */
[----:B------:R-:W-:-:S04]  /*0410*/  SEL R9, R10, R9, !P2 ;  /* 0x000000090a097207 */ /* 0x000fc80005000000 */
[----:B------:R-:W-:-:S04]  /*0420*/  IABS R5, R9 ;  /* 0x0000000900057213 */ /* 0x000fc80000000000 */
[----:B------:R-:W-:-:S05]  /*0430*/  MOV R3, R5 ;  /* 0x0000000500037202 */ /* 0x000fca0000000f00 */
[----:B------:R-:W-:-:S04]  /*0440*/  IMAD.HI.U32 R6, R6, R3, RZ ;  /* 0x0000000306067227 */ /* 0x000fc800078e00ff */
[----:B------:R-:W-:-:S04]  /*0450*/  IMAD.MOV R5, RZ, RZ, -R6 ;  /* 0x000000ffff057224 */ /* 0x000fc800078e0a06 */
[----:B------:R-:W-:-:S05]  /*0460*/  IMAD R3, R12, R5, R3 ;  /* 0x000000050c037224 */ /* 0x000fca00078e0203 */
[----:B------:R-:W-:-:S13]  /*0470*/  ISETP.GT.U32.AND P5, PT, R12, R3, PT ;  /* 0x000000030c00720c */ /* 0x000fda0003fa4070 */
[----:B------:R-:W-:Y:S02]  /*0480*/  @!P5 IMAD.IADD R3, R3, 0x1, -R12 ;  /* 0x000000010303d824 */ /* 0x000fe400078e0a0c */
[----:B------:R-:W-:Y:S01]  /*0490*/  @!P5 VIADD R6, R6, 0x1 ;  /* 0x000000010606d836 */ /* 0x000fe20000000000 */
[----:B------:R-:W-:Y:S02]  /*04a0*/  ISETP.NE.AND P5, PT, R2, RZ, PT ;  /* 0x000000ff0200720c */ /* 0x000fe40003fa5270 */
[----:B------:R-:W-:Y:S02]  /*04b0*/  ISETP.GE.U32.AND P3, PT, R3, R12, PT ;  /* 0x0000000c0300720c */ /* 0x000fe40003f66070 */
[----:B------:R-:W-:-:S04]  /*04c0*/  LOP3.LUT R3, R9, R2, RZ, 0x3c, !PT ;  /* 0x0000000209037212 */ /* 0x000fc800078e3cff */
[----:B------:R-:W-:-:S07]  /*04d0*/  ISETP.GE.AND P4, PT, R3, RZ, PT ;  /* 0x000000ff0300720c */ /* 0x000fce0003f86270 */
[----:B------:R-:W-:-:S05]  /*04e0*/  @P3 IADD3 R6, PT, PT, R6, 0x1, RZ ;  /* 0x0000000106063810 */ /* 0x000fca0007ffe0ff */
[----:B------:R-:W-:-:S04]  /*04f0*/  IMAD.MOV.U32 R5, RZ, RZ, R6 ;  /* 0x000000ffff057224 */ /* 0x000fc800078e0006 */
[----:B------:R-:W-:Y:S01]  /*0500*/  @!P4 IMAD.MOV R5, RZ, RZ, -R5 ;  /* 0x000000ffff05c224 */ /* 0x000fe200078e0a05 */
[----:B------:R-:W-:-:S05]  /*0510*/  @!P5 LOP3.LUT R5, RZ, R2, RZ, 0x33, !PT ;  /* 0x00000002ff05d212 */ /* 0x000fca00078e33ff */
[----:B------:R-:W-:-:S04]  /*0520*/  IMAD.MOV R3, RZ, RZ, -R5 ;  /* 0x000000ffff037224 */ /* 0x000fc800078e0a05 */
[----:B------:R-:W-:-:S05]  /*0530*/  IMAD R2, R2, R3, R9 ;  /* 0x0000000302027224 */ /* 0x000fca00078e0209 */
[----:B------:R-:W-:-:S07]  /*0540*/  IADD3 R3, PT, PT, R2, 0x1, RZ ;  /* 0x0000000102037810 */ /* 0x000fce0007ffe0ff */
.L_x_18:
        /* <DEDUP_REMOVED lines=15> */
[----:B0-----:R-:W-:-:S04]  /*0640*/  @!P0 IMAD.WIDE R18, R5, R17, RZ ;  /* 0x0000001105128225 */ /* 0x001fc800078e02ff */
[----:B------:R-:W-:Y:S01]  /*0650*/  @!P0 IMAD.MOV.U32 R16, RZ, RZ, R18 ;  /* 0x000000ffff108224 */ /* 0x000fe200078e0012 */
[----:B-123--:R-:W-:Y:S06]  /*0660*/  @!P0 BRA `(.L_x_19) ;  /* 0x00000000002c8947 */ /* 0x00efec0003800000 */
[----:B------:R-:W0:Y:S01]  /*0670*/  LDC R8, c[0x0][0x3b4] ;  /* 0x0000ed00ff087b82 */ /* 0x000e220000000800 */
[----:B------:R-:W-:Y:S01]  /*0680*/  MOV R6, R2 ;  /* 0x0000000200067202 */ /* 0x000fe20000000f00 */
[----:B------:R-:W-:-:S06]  /*0690*/  IMAD.MOV.U32 R7, RZ, RZ, RZ ;  /* 0x000000ffff077224 */ /* 0x000fcc00078e00ff */
[----:B------:R-:W1:Y:S01]  /*06a0*/  LDC R17, c[0x0][0x3c0] ;  /* 0x0000f000ff117b82 */ /* 0x000e620000000800 */
[----:B0-----:R-:W-:Y:S01]  /*06b0*/  IMAD.WIDE R6, R5, R8, R6 ;  /* 0x0000000805067225 */ /* 0x001fe200078e0206 */
[----:B-1----:R-:W-:-:S03]  /*06c0*/  SHF.R.S32.HI R11, RZ, 0x1f, R17 ;  /* 0x0000001fff0b7819 */ /* 0x002fc60000011411 */
[-C--:B------:R-:W-:Y:S02]  /*06d0*/  IMAD R7, R7, R17.reuse, RZ ;  /* 0x0000001107077224 */ /* 0x080fe400078e02ff */
[----:B------:R-:W-:-:S04]  /*06e0*/  IMAD.WIDE.U32 R8, R6, R17, RZ ;  /* 0x0000001106087225 */ /* 0x000fc800078e00ff */
[----:B------:R-:W-:Y:S02]  /*06f0*/  IMAD R7, R6, R11, R7 ;  /* 0x0000000b06077224 */ /* 0x000fe400078e0207 */
[----:B------:R-:W-:Y:S02]  /*0700*/  IMAD.MOV.U32 R16, RZ, RZ, R8 ;  /* 0x000000ffff107224 */ /* 0x000fe400078e0008 */
[----:B------:R-:W-:-:S07]  /*0710*/  IMAD.IADD R19, R9, 0x1, R7 ;  /* 0x0000000109137824 */ /* 0x000fce00078e0207 */
.L_x_19:
        /* <DEDUP_REMOVED lines=12> */
[----:B0-----:R-:W-:-:S06]  /*07e0*/  IADD3 R6, PT, PT, R11, 0xffffffe, RZ ;  /* 0x0ffffffe0b067810 */ /* 0x001fcc0007ffe0ff */
[----:B------:R0:W1:Y:S02]  /*07f0*/  F2I.FTZ.U32.TRUNC.NTZ R7, R6 ;  /* 0x0000000600077305 */ /* 0x000064000021f000 */
[----:B0-----:R-:W-:Y:S02]  /*0800*/  IMAD.MOV.U32 R6, RZ, RZ, RZ ;  /* 0x000000ffff067224 */ /* 0x001fe400078e00ff */
[----:B-1----:R-:W-:-:S04]  /*0810*/  IMAD.MOV R13, RZ, RZ, -R7 ;  /* 0x000000ffff0d7224 */ /* 0x002fc800078e0a07 */
[----:B------:R-:W-:-:S04]  /*0820*/  IMAD R13, R13, UR7, RZ ;  /* 0x000000070d0d7c24 */ /* 0x000fc8000f8e02ff */
[----:B------:R-:W-:-:S06]  /*0830*/  IMAD.HI.U32 R12, R7, R13, R6 ;  /* 0x0000000d070c7227 */ /* 0x000fcc00078e0006 */
[----:B------:R-:W-:-:S05]  /*0840*/  IMAD.HI.U32 R7, R12, R9, RZ ;  /* 0x000000090c077227 */ /* 0x000fca00078e00ff */
[----:B------:R-:W-:-:S05]  /*0850*/  IADD3 R6, PT, PT, -R7, RZ, RZ ;  /* 0x000000ff07067210 */ /* 0x000fca0007ffe1ff */
[----:B------:R-:W-:-:S05]  /*0860*/  IMAD R9, R6, UR7, R9 ;  /* 0x0000000706097c24 */ /* 0x000fca000f8e0209 */
[----:B------:R-:W-:-:S13]  /*0870*/  ISETP.GE.U32.AND P0, PT, R9, UR7, PT ;  /* 0x0000000709007c0c */ /* 0x000fda000bf06070 */
[----:B------:R-:W-:Y:S02]  /*0880*/  @P0 VIADD R9, R9, -UR7 ;  /* 0x8000000709090c36 */ /* 0x000fe40008000000 */
[----:B------:R-:W-:-:S03]  /*0890*/  @P0 VIADD R7, R7, 0x1 ;  /* 0x0000000107070836 */ /* 0x000fc60000000000 */
[----:B------:R-:W-:-:S13]  /*08a0*/  ISETP.GE.U32.AND P1, PT, R9, UR7, PT ;  /* 0x0000000709007c0c */ /* 0x000fda000bf26070 */
[----:B------:R-:W-:Y:S01]  /*08b0*/  @P1 VIADD R7, R7, 0x1 ;  /* 0x0000000107071836 */ /* 0x000fe20000000000 */
[----:B------:R-:W-:-:S04]  /*08c0*/  @!P2 LOP3.LUT R7, RZ, UR7, RZ, 0x33, !PT ;  /* 0x00000007ff07ac12 */ /* 0x000fc8000f8e33ff */
[----:B------:R-:W-:-:S04]  /*08d0*/  IADD3 R6, PT, PT, R10, R7, RZ ;  /* 0x000000070a067210 */ /* 0x000fc80007ffe0ff */
        /* <DEDUP_REMOVED lines=10> */
.L_x_24:
[----:B------:R-:W-:-:S05]  /*0980*/  IADD3 R7, P0, PT, R4, R16, RZ ;  /* 0x0000001004077210 */ /* 0x000fca0007f1e0ff */
[----:B0-----:R-:W-:Y:S01]  /*0990*/  IMAD.X R12, RZ, RZ, R19, P0 ;  /* 0x000000ffff0c7224 */ /* 0x001fe200000e0613 */
[----:B------:R-:W-:-:S04]  /*09a0*/  LEA R6, P0, R7, UR4, 0x1 ;  /* 0x0000000407067c11 */ /* 0x000fc8000f8008ff */
[----:B------:R-:W-:-:S05]  /*09b0*/  LEA.HI.X R7, R7, UR5, R12, 0x1, P0 ;  /* 0x0000000507077c11 */ /* 0x000fca00080f0c0c */
[----:B------:R-:W2:Y:S01]  /*09c0*/  LDG.E.U16.CONSTANT R6, desc[UR8][R6.64] ;  /* 0x0000000806067981 */ /* 0x000ea2000c1e9500 */
[----:B------:R-:W-:Y:S01]  /*09d0*/  LEA.HI R9, R4, R4, RZ, 0x1b ;  /* 0x0000000404097211 */ /* 0x000fe200078fd8ff */
[----:B------:R-:W-:Y:S02]  /*09e0*/  VIADD R8, R8, 0x1 ;  /* 0x0000000108087836 */ /* 0x000fe40000000000 */
[----:B------:R-:W-:Y:S01]  /*09f0*/  VIADD R4, R4, UR7 ;  /* 0x0000000704047c36 */ /* 0x000fe20008000000 */
[----:B------:R-:W-:Y:S02]  /*0a00*/  LEA R12, R9, R10, 0x2 ;  /* 0x0000000a090c7211 */ /* 0x000fe400078e10ff */
[----:B------:R-:W-:Y:S01]  /*0a10*/  ISETP.NE.AND P0, PT, R8, R11, PT ;  /* 0x0000000b0800720c */ /* 0x000fe20003f05270 */
[----:B--2---:R-:W-:-:S05]  /*0a20*/  HADD2.F32 R9, -RZ, R6.H0_H0 ;  /* 0x20000006ff097230 */ /* 0x004fca0000004100 */
[----:B------:R0:W-:Y:S07]  /*0a30*/  STS [R12], R9 ;  /* 0x000000090c007388 */ /* 0x0001ee0000000800 */
[----:B------:R-:W-:Y:S05]  /*0a40*/  @P0 BRA `(.L_x_24) ;  /* 0xfffffffc00cc0947 */ /* 0x000fea000383ffff */
.L_x_23:
[----:B------:R-:W-:Y:S05]  /*0a50*/  BSYNC.RECONVERGENT B1 ;  /* 0x0000000000017941 */ /* 0x000fea0003800200 */
.L_x_22:
[----:B------:R-:W-:Y:S05]  /*0a60*/  @!P1 BRA `(.L_x_21) ;  /* 0x0000000000b49947 */ /* 0x000fea0003800000 */
[----:B------:R-:W1:Y:S01]  /*0a70*/  S2R R7, SR_CgaCtaId ;  /* 0x0000000000077919 */ /* 0x000e620000008800 */
[----:B------:R-:W-:-:S04]  /*0a80*/  MOV R18, 0x400 ;  /* 0x0000040000127802 */ /* 0x000fc80000000f00 */
[----:B-1----:R-:W-:-:S07]  /*0a90*/  LEA R18, R7, R18, 0x18 ;  /* 0x0000001207127211 */ /* 0x002fce00078ec0ff */
.L_x_25:
[C---:B-1----:R-:W-:Y:S01]  /*0aa0*/  VIADD R25, R4.reuse, UR7 ;  /* 0x0000000704197c36 */ /* 0x042fe20008000000 */
[----:B------:R-:W-:-:S03]  /*0ab0*/  IADD3 R7, P0, PT, R4, R16, RZ ;  /* 0x0000001004077210 */ /* 0x000fc60007f1e0ff */
[----:B------:R-:W-:Y:S01]  /*0ac0*/  VIADD R23, R25, UR7 ;  /* 0x0000000719177c36 */ /* 0x000fe20008000000 */
[----:B------:R-:W-:Y:S02]  /*0ad0*/  IADD3.X R8, PT, PT, RZ, R19, RZ, P0, !PT ;  /* 0x00000013ff087210 */ /* 0x000fe400007fe4ff */
[----:B------:R-:W-:Y:S01]  /*0ae0*/  LEA R6, P1, R7, UR12, 0x1 ;  /* 0x0000000c07067c11 */ /* 0x000fe2000f8208ff */
[----:B------:R-:W-:Y:S01]  /*0af0*/  VIADD R21, R23, UR7 ;  /* 0x0000000717157c36 */ /* 0x000fe20008000000 */
[-C--:B0-----:R-:W-:Y:S02]  /*0b00*/  IADD3 R9, P0, PT, R25, R16.reuse, RZ ;  /* 0x0000001019097210 */ /* 0x081fe40007f1e0ff */
[----:B------:R-:W-:Y:S02]  /*0b10*/  LEA.HI.X R7, R7, UR13, R8, 0x1, P1 ;  /* 0x0000000d07077c11 */ /* 0x000fe400088f0c08 */
[-C--:B------:R-:W-:Y:S01]  /*0b20*/  IADD3 R11, P1, PT, R23, R16.reuse, RZ ;  /* 0x00000010170b7210 */ /* 0x080fe20007f3e0ff */
[----:B------:R-:W-:Y:S01]  /*0b30*/  IMAD.X R12, RZ, RZ, R19, P0 ;  /* 0x000000ffff0c7224 */ /* 0x000fe200000e0613 */
[----:B------:R-:W-:Y:S01]  /*0b40*/  IADD3 R13, P2, PT, R21, R16, RZ ;  /* 0x00000010150d7210 */ /* 0x000fe20007f5e0ff */
[----:B------:R-:W2:Y:S01]  /*0b50*/  LDG.E.U16.CONSTANT R6, desc[UR8][R6.64] ;  /* 0x0000000806067981 */ /* 0x000ea2000c1e9500 */
[----:B------:R-:W-:-:S02]  /*0b60*/  LEA R8, P0, R9, UR12, 0x1 ;  /* 0x0000000c09087c11 */ /* 0x000fc4000f8008ff */
[----:B------:R-:W-:Y:S01]  /*0b70*/  IADD3.X R22, PT, PT, RZ, R19, RZ, P1, !PT ;  /* 0x00000013ff167210 */ /* 0x000fe20000ffe4ff */
[----:B------:R-:W-:Y:S01]  /*0b80*/  IMAD.X R20, RZ, RZ, R19, P2 ;  /* 0x000000ffff147224 */ /* 0x000fe200010e0613 */
[----:B------:R-:W-:Y:S02]  /*0b90*/  LEA R10, P1, R11, UR12, 0x1 ;  /* 0x0000000c0b0a7c11 */ /* 0x000fe4000f8208ff */
[----:B------:R-:W-:Y:S02]  /*0ba0*/  LEA.HI.X R9, R9, UR13, R12, 0x1, P0 ;  /* 0x0000000d09097c11 */ /* 0x000fe400080f0c0c */
        /* <DEDUP_REMOVED lines=13> */
[----:B------:R-:W-:Y:S02]  /*0c80*/  IMAD R27, R27, 0x4, R18 ;  /* 0x000000041b1b7824 */ /* 0x000fe400078e0212 */
[----:B------:R-:W-:-:S05]  /*0c90*/  VIADD R4, R21, UR7 ;  /* 0x0000000715047c36 */ /* 0x000fca0008000000 */
[----:B------:R-:W-:Y:S01]  /*0ca0*/  ISETP.GE.AND P0, PT, R4, R17, PT ;  /* 0x000000110400720c */ /* 0x000fe20003f06270 */
[----:B--2---:R-:W-:-:S05]  /*0cb0*/  HADD2.F32 R6, -RZ, R6.H0_H0 ;  /* 0x20000006ff067230 */ /* 0x004fca0000004100 */
[----:B------:R1:W-:Y:S01]  /*0cc0*/  STS [R29], R6 ;  /* 0x000000061d007388 */ /* 0x0003e20000000800 */
[----:B---3--:R-:W-:Y:S02]  /*0cd0*/  HADD2.F32 R8, -RZ, R8.H0_H0 ;  /* 0x20000008ff087230 */ /* 0x008fe40000004100 */
[----:B----4-:R-:W-:-:S03]  /*0ce0*/  HADD2.F32 R10, -RZ, R10.H0_H0 ;  /* 0x2000000aff0a7230 */ /* 0x010fc60000004100 */
[----:B------:R1:W-:Y:S01]  /*0cf0*/  STS [R25], R8 ;  /* 0x0000000819007388 */ /* 0x0003e20000000800 */
[----:B-----5:R-:W-:-:S03]  /*0d00*/  HADD2.F32 R12, -RZ, R12.H0_H0 ;  /* 0x2000000cff0c7230 */ /* 0x020fc60000004100 */
[----:B------:R1:W-:Y:S04]  /*0d10*/  STS [R23], R10 ;  /* 0x0000000a17007388 */ /* 0x0003e80000000800 */
[----:B------:R1:W-:Y:S01]  /*0d20*/  STS [R27], R12 ;  /* 0x0000000c1b007388 */ /* 0x0003e20000000800 */
[----:B------:R-:W-:Y:S05]  /*0d30*/  @!P0 BRA `(.L_x_25) ;  /* 0xfffffffc00588947 */ /* 0x000fea000383ffff */
.L_x_21:
[----:B------:R-:W-:Y:S05]  /*0d40*/  BSYNC.RECONVERGENT B0 ;  /* 0x0000000000007941 */ /* 0x000fea0003800200 */
.L_x_20:
        /* <DEDUP_REMOVED lines=17> */
.L_x_32:
        /* <DEDUP_REMOVED lines=10> */
[----:B------:R-:W-:Y:S01]  /*0f00*/  SHF.L.U32 R22, R0, 0x5, RZ ;  /* 0x0000000500167819 */ /* 0x000fe200000006ff */
        /* <DEDUP_REMOVED lines=11> */
[----:B------:R-:W-:Y:S02]  /*0fc0*/  IMAD.MOV.U32 R20, RZ, RZ, RZ ;  /* 0x000000ffff147224 */ /* 0x000fe400078e00ff */
[----:B------:R-:W-:Y:S01]  /*0fd0*/  IMAD.MOV.U32 R25, RZ, RZ, RZ ;  /* 0x000000ffff197224 */ /* 0x000fe200078e00ff */
[----:B0-----:R-:W-:-:S05]  /*0fe0*/  LEA R9, R9, R8, 0x18 ;  /* 0x0000000809097211 */ /* 0x001fca00078ec0ff */
[----:B------:R-:W-:-:S05]  /*0ff0*/  IMAD R21, R0, 0x84, R9 ;  /* 0x0000008400157824 */ /* 0x000fca00078e0209 */
[----:B------:R-:W-:-:S07]  /*1000*/  IADD3 R21, PT, PT, R21, 0x40, RZ ;  /* 0x0000004015157810 */ /* 0x000fce0007ffe0ff */
.L_x_30:
[----:B------:R-:W-:Y:S01]  /*1010*/  IADD3 R23, P1, PT, R14, R16, RZ ;  /* 0x000000100e177210 */ /* 0x000fe20007f3e0ff */
[----:B------:R-:W-:Y:S01]  /*1020*/  IMAD.MOV.U32 R9, RZ, RZ, RZ ;  /* 0x000000ffff097224 */ /* 0x000fe200078e00ff */
        /* <DEDUP_REMOVED lines=20> */
[----:B------:R-:W-:Y:S01]  /*1170*/  MOV R27, UR5 ;  /* 0x00000005001b7c02 */ /* 0x000fe20008000f00 */
        /* <DEDUP_REMOVED lines=12> */
[----:B------:R-:W-:Y:S01]  /*1240*/  PRMT R19, R27, R19, R24 ;  /* 0x000000131b137216 */ /* 0x000fe20000000018 */
[----:B------:R-:W-:Y:S01]  /*1250*/  IMAD.U32 R27, RZ, RZ, UR5 ;  /* 0x00000005ff1b7e24 */ /* 0x000fe2000f8e00ff */
[----:B------:R-:W0:Y:S01]  /*1260*/  LDS R24, [R21+-0x40] ;  /* 0xffffc00015187984 */ /* 0x000e220000000800 */
[----:B------:R-:W-:Y:S02]  /*1270*/  LOP3.LUT R8, R8, 0x7777, RZ, 0xc0, !PT ;  /* 0x0000777708087812 */ /* 0x000fe400078ec0ff */
[----:B------:R-:W-:Y:S01]  /*1280*/  SHF.R.U32.HI R23, RZ, 0x10, R23 ;  /* 0x00000010ff177819 */ /* 0x000fe20000011617 */
[----:B---3--:R-:W-:Y:S01]  /*1290*/  IMAD.SHL.U32 R26, R26, 0x800000, RZ ;  /* 0x008000001a1a7824 */ /* 0x008fe200078e00ff */
[----:B------:R-:W-:-:S02]  /*12a0*/  PRMT R18, R27, R8, 0xc080604 ;  /* 0x0c0806041b127416 */ /* 0x000fc40000000008 */
        /* <DEDUP_REMOVED lines=33> */
[----:B------:R-:W-:Y:S01]  /*14c0*/  MOV R26, UR5 ;  /* 0x00000005001a7c02 */ /* 0x000fe20008000f00 */
        /* <DEDUP_REMOVED lines=12> */
[----:B------:R-:W-:Y:S01]  /*1590*/  PRMT R23, R19, R23, R26 ;  /* 0x0000001713177216 */ /* 0x000fe2000000001a */
[----:B------:R-:W-:Y:S01]  /*15a0*/  IMAD.U32 R26, RZ, RZ, UR5 ;  /* 0x00000005ff1a7e24 */ /* 0x000fe2000f8e00ff */
[----:B------:R-:W0:Y:S01]  /*15b0*/  LDS R19, [R21+-0x20] ;  /* 0xffffe00015137984 */ /* 0x000e220000000800 */
[----:B------:R-:W-:Y:S02]  /*15c0*/  LOP3.LUT R9, R9, 0x7777, RZ, 0xc0, !PT ;  /* 0x0000777709097812 */ /* 0x000fe400078ec0ff */
[----:B------:R-:W-:Y:S02]  /*15d0*/  SHF.R.U32.HI R18, RZ, 0x10, R18 ;  /* 0x00000010ff127819 */ /* 0x000fe40000011612 */
[-C--:B------:R-:W-:Y:S02]  /*15e0*/  PRMT R25, R26, R9.reuse, 0xc080604 ;  /* 0x0c0806041a197416 */ /* 0x080fe40000000009 */
        /* <DEDUP_REMOVED lines=10> */
[C---:B---3--:R-:W-:Y:S01]  /*1690*/  FMUL R23, R8.reuse, R23 ;  /* 0x0000001708177220 */ /* 0x048fe20000400000 */
[----:B------:R-:W2:Y:S03]  /*16a0*/  I2F.S8 R27, R18.B3 ;  /* 0x30000012001b7306 */ /* 0x000ea60000001400 */
[----:B-1----:R-:W-:Y:S02]  /*16b0*/  FFMA R25, R25, R23, R20 ;  /* 0x0000001719197223 */ /* 0x002fe40000000014 */
[----:B------:R-:W1:Y:S03]  /*16c0*/  LDS R20, [R21+-0x14] ;  /* 0xffffec0015147984 */ /* 0x000e660000000800 */
        /* <DEDUP_REMOVED lines=30> */
[----:B------:R-:W-:Y:S02]  /*18b0*/  PRMT R18, R18, R26, R25 ;  /* 0x0000001a12127216 */ /* 0x000fe40000000019 */
[----:B------:R-:W-:-:S02]  /*18c0*/  MOV R25, UR5 ;  /* 0x0000000500197c02 */ /* 0x000fc40008000f00 */
[-C--:B------:R-:W-:Y:S02]  /*18d0*/  PRMT R26, R27, R10.reuse, 0xf4f8fafc ;  /* 0xf4f8fafc1b1a7416 */ /* 0x080fe4000000000a */
[----:B------:R-:W-:Y:S02]  /*18e0*/  PRMT R25, R25, R10, 0xc080604 ;  /* 0x0c08060419197416 */ /* 0x000fe4000000000a */
[----:B------:R-:W1:Y:S01]  /*18f0*/  LDS R10, [R21] ;  /* 0x00000000150a7984 */ /* 0x000e620000000800 */
[----:B------:R-:W-:-:S04]  /*1900*/  SHF.R.U32.HI R24, RZ, 0x10, R24 ;  /* 0x00000010ff187819 */ /* 0x000fc80000011618 */
        /* <DEDUP_REMOVED lines=14> */
[----:B------:R-:W1:Y:S01]  /*19f0*/  LDS R10, [R21+0xc] ;  /* 0x00000c00150a7984 */ /* 0x000e620000000800 */
[----:B--2---:R-:W-:-:S04]  /*1a00*/  FMUL R26, R8, R26 ;  /* 0x0000001a081a7220 */ /* 0x004fc80000400000 */
[----:B------:R-:W2:Y:S01]  /*1a10*/  I2F.S8 R27, R9.B1 ;  /* 0x10000009001b7306 */ /* 0x000ea20000001400 */
[----:B---3--:R-:W-:Y:S01]  /*1a20*/  FMUL R29, R8, R29 ;  /* 0x0000001d081d7220 */ /* 0x008fe20000400000 */
[----:B0-----:R-:W-:Y:S01]  /*1a30*/  FFMA R23, R24, R25, R23 ;  /* 0x0000001918177223 */ /* 0x001fe20000000017 */
[----:B--2---:R-:W-:Y:S01]  /*1a40*/  FMUL R25, R8, R27 ;  /* 0x0000001b08197220 */ /* 0x004fe20000400000 */
[----:B------:R-:W0:Y:S04]  /*1a50*/  LDS R24, [R21+0x10] ;  /* 0x0000100015187984 */ /* 0x000e280000000800 */
[----:B------:R-:W2:Y:S01]  /*1a60*/  I2F.S8 R27, R18.B1 ;  /* 0x10000012001b7306 */ /* 0x000ea20000001400 */
[----:B----4-:R-:W-:Y:S02]  /*1a70*/  FFMA R25, R20, R25, R19 ;  /* 0x0000001914197223 */ /* 0x010fe40000000013 */
[----:B------:R-:W3:Y:S04]  /*1a80*/  LDS R20, [R21+0x14] ;  /* 0x0000140015147984 */ /* 0x000ee80000000800 */
[----:B------:R-:W4:Y:S01]  /*1a90*/  LDS R19, [R21+0x18] ;  /* 0x0000180015137984 */ /* 0x000f220000000800 */
[----:B--2---:R-:W-:-:S04]  /*1aa0*/  FMUL R27, R8, R27 ;  /* 0x0000001b081b7220 */ /* 0x004fc80000400000 */
[----:B-1----:R-:W-:Y:S02]  /*1ab0*/  FFMA R23, R10, R27, R23 ;  /* 0x0000001b0a177223 */ /* 0x002fe40000000017 */
[----:B------:R-:W1:Y:S02]  /*1ac0*/  I2F.S8 R27, R9.B3 ;  /* 0x30000009001b7306 */ /* 0x000e640000001400 */
[----:B-1----:R-:W-:Y:S01]  /*1ad0*/  FMUL R27, R8, R27 ;  /* 0x0000001b081b7220 */ /* 0x002fe20000400000 */
[----:B0-----:R-:W-:Y:S01]  /*1ae0*/  FFMA R10, R24, R29, R25 ;  /* 0x0000001d180a7223 */ /* 0x001fe20000000019 */
[----:B------:R-:W-:Y:S02]  /*1af0*/  SHF.R.U32.HI R24, RZ, 0x1, R11 ;  /* 0x00000001ff187819 */ /* 0x000fe4000001160b */
[----:B------:R-:W-:Y:S01]  /*1b00*/  MOV R29, UR12 ;  /* 0x0000000c001d7c02 */ /* 0x000fe20008000f00 */
[----:B---3--:R-:W-:Y:S01]  /*1b10*/  FFMA R20, R20, R26, R23 ;  /* 0x0000001a14147223 */ /* 0x008fe20000000017 */
[----:B------:R-:W-:Y:S01]  /*1b20*/  LOP3.LUT R24, R24, 0x44444444, RZ, 0xc0, !PT ;  /* 0x4444444418187812 */ /* 0x000fe200078ec0ff */
[----:B------:R-:W0:Y:S01]  /*1b30*/  LDS R23, [R21+0x1c] ;  /* 0x00001c0015177984 */ /* 0x000e220000000800 */
[----:B------:R-:W-:-:S02]  /*1b40*/  IMAD.U32 R26, RZ, RZ, UR5 ;  /* 0x00000005ff1a7e24 */ /* 0x000fc4000f8e00ff */
[----:B----4-:R-:W-:Y:S01]  /*1b50*/  FFMA R10, R19, R27, R10 ;  /* 0x0000001b130a7223 */ /* 0x010fe2000000000a */
[----:B------:R-:W-:Y:S01]  /*1b60*/  LOP3.LUT R19, R11, 0x7777, RZ, 0xc0, !PT ;  /* 0x000077770b137812 */ /* 0x000fe200078ec0ff */
[----:B------:R-:W-:Y:S01]  /*1b70*/  IMAD.U32 R27, RZ, RZ, UR5 ;  /* 0x00000005ff1b7e24 */ /* 0x000fe2000f8e00ff */
[----:B------:R-:W-:Y:S02]  /*1b80*/  LOP3.LUT R9, R24, 0x32103210, RZ, 0xfc, !PT ;  /* 0x3210321018097812 */ /* 0x000fe400078efcff */
[-C--:B------:R-:W-:Y:S02]  /*1b90*/  PRMT R24, R26, R19.reuse, 0xc080604 ;  /* 0x0c0806041a187416 */ /* 0x080fe40000000013 */
[----:B------:R-:W-:Y:S02]  /*1ba0*/  LOP3.LUT R25, R9, 0x7654, RZ, 0xc0, !PT ;  /* 0x0000765409197812 */ /* 0x000fe400078ec0ff */
[----:B------:R-:W-:Y:S02]  /*1bb0*/  PRMT R19, R28, R19, 0xf4f8fafc ;  /* 0xf4f8fafc1c137416 */ /* 0x000fe40000000013 */
[----:B------:R-:W-:-:S02]  /*1bc0*/  SHF.R.U32.HI R9, RZ, 0x10, R9 ;  /* 0x00000010ff097819 */ /* 0x000fc40000011609 */
        /* <DEDUP_REMOVED lines=35> */
[----:B---3--:R-:W-:-:S02]  /*1e00*/  VIADD R21, R21, 0x1080 ;  /* 0x0000108015157836 */ /* 0x008fc40000000000 */
[----:B--2---:R-:W-:-:S05]  /*1e10*/  FMUL R10, R8, R10 ;  /* 0x0000000a080a7220 */ /* 0x004fca0000400000 */
        /* <DEDUP_REMOVED lines=9> */
.L_x_29:
[----:B------:R-:W-:-:S07]  /*1eb0*/  FADD R20, R20, R25 ;  /* 0x0000001914147221 */ /* 0x000fce0000000000 */
.L_x_28:
[----:B------:R-:W-:Y:S05]  /*1ec0*/  BSYNC.RECONVERGENT B0 ;  /* 0x0000000000007941 */ /* 0x000fea0003800200 */
.L_x_27:
        /* <DEDUP_REMOVED lines=15> */
[----:B------:R-:W1:Y:S03]  /*1fc0*/  LDCU.64 UR6, c[0x0][0x3a8] ;  /* 0x00007500ff0677ac */ /* 0x000e660008000a00 */
[----:B------:R-:W-:Y:S02]  /*1fd0*/  @P0 IADD3.X R13, PT, PT, R15, R13, RZ, P1, !PT ;  /* 0x0000000d0f0d0210 */ /* 0x000fe40000ffe4ff */
        /* <DEDUP_REMOVED lines=9> */
[----:B-1----:R-:W-:-:S04]  /*2070*/  LEA R12, P1, R8, UR6, 0x1 ;  /* 0x00000006080c7c11 */ /* 0x002fc8000f8208ff */
[----:B------:R-:W-:-:S04]  /*2080*/  IADD3 R7, PT, PT, R9, R13, RZ ;  /* 0x0000000d09077210 */ /* 0x000fc80007ffe0ff */
[----:B------:R-:W-:Y:S01]  /*2090*/  LEA.HI.X R13, R8, UR7, R7, 0x1, P1 ;  /* 0x00000007080d7c11 */ /* 0x000fe200088f0c07 */
[----:B--2---:R-:W-:-:S05]  /*20a0*/  @P0 HADD2.F32 R16, -RZ, R10.H0_H0 ;  /* 0x2000000aff100230 */ /* 0x004fca0000004100 */
[----:B------:R-:W-:-:S05]  /*20b0*/  @P0 FADD R19, R19, R16 ;  /* 0x0000001013130221 */ /* 0x000fca0000000000 */
[----:B------:R-:W-:-:S05]  /*20c0*/  F2FP.F16.F32.PACK_AB R19, RZ, R19 ;  /* 0x00000013ff13723e */ /* 0x000fca00000000ff */
[----:B------:R0:W-:Y:S02]  /*20d0*/  STG.E.U16 desc[UR8][R12.64], R19 ;  /* 0x000000130c007986 */ /* 0x0001e4000c101508 */
.L_x_31:
[----:B------:R-:W-:Y:S05]  /*20e0*/  BSYNC.RECONVERGENT B0 ;  /* 0x0000000000007941 */ /* 0x000fea0003800200 */
.L_x_26:
[----:B------:R-:W-:-:S05]  /*20f0*/  VIADD R2, R2, 0x1 ;  /* 0x0000000102027836 */ /* 0x000fca0000000000 */
[----:B------:R-:W-:-:S13]  /*2100*/  ISETP.NE.AND P1, PT, R2, R3, PT ;  /* 0x000000030200720c */ /* 0x000fda0003f25270 */
[----:B------:R-:W-:Y:S05]  /*2110*/  @P1 BRA `(.L_x_32) ;  /* 0xffffffec00501947 */ /* 0x000fea000383ffff */
[----:B------:R-:W-:Y:S05]  /*2120*/  EXIT ;  /* 0x000000000000794d */ /* 0x000fea0003800000 */
.L_x_33:
        /* <DEDUP_REMOVED lines=13> */
.L_x_51:


//--------------------- .text._ZN10mxfp4_gemm18mxfp4_matmul_tiledI13__nv_bfloat16Li32ELi32ELi32EEEvPKT_PKhS6_S4_PS2_iiib --------------------------
	.section	.text._ZN10mxfp4_gemm18mxfp4_matmul_tiledI13__nv_bfloat16Li32ELi32ELi32EEEvPKT_PKhS6_S4_PS2_iiib,"ax",@progbits
	.align	128
        .global         _ZN10mxfp4_gemm18mxfp4_matmul_tiledI13__nv_bfloat16Li32ELi32ELi32EEEvPKT_PKhS6_S4_PS2_iiib
        .type           _ZN10mxfp4_gemm18mxfp4_matmul_tiledI13__nv_bfloat16Li32ELi32ELi32EEEvPKT_PKhS6_S4_PS2_iiib,@function
        .size           _ZN10mxfp4_gemm18mxfp4_matmul_tiledI13__nv_bfloat16Li32ELi32ELi32EEEvPKT_PKhS6_S4_PS2_iiib,(.L_x_52 - _ZN10mxfp4_gemm18mxfp4_matmul_tiledI13__nv_bfloat16Li32ELi32ELi32EEEvPKT_PKhS6_S4_PS2_iiib)
        .other          _ZN10mxfp4_gemm18mxfp4_matmul_tiledI13__nv_bfloat16Li32ELi32ELi32EEEvPKT_PKhS6_S4_PS2_iiib,@"STO_CUDA_ENTRY STV_DEFAULT"
_ZN10mxfp4_gemm18mxfp4_matmul_tiledI13__nv_bfloat16Li32ELi32ELi32EEEvPKT_PKhS6_S4_PS2_iiib:
.text._ZN10mxfp4_gemm18mxfp4_matmul_tiledI13__nv_bfloat16Li32ELi32ELi32EEEvPKT_PKhS6_S4_PS2_iiib:
[----:B------:R-:W-:Y:S01]  /*0000*/  LDC R1, c[0x0][0x37c] ;  /* 0x0000df00ff017b82 */ /* 0x000fe20000000800 */
[----:B------:R-:W0:Y:S01]  /*0010*/  S2R R25, SR_CTAID.X ;  /* 0x0000000000197919 */ /* 0x000e220000002500 */
[----:B------:R-:W1:Y:S01]  /*0020*/  LDCU UR8, c[0x0][0x3b0] ;  /* 0x00007600ff0877ac */ /* 0x000e620008000800 */
[----:B------:R-:W-:Y:S01]  /*0030*/  HFMA2 R11, -RZ, RZ, 0, 0 ;  /* 0x00000000ff0b7431 */ /* 0x000fe200000001ff */
[----:B------:R-:W2:Y:S01]  /*0040*/  S2R R27, SR_CTAID.Y ;  /* 0x00000000001b7919 */ /* 0x000ea20000002600 */
[----:B------:R-:W3:Y:S01]  /*0050*/  LDCU.64 UR6, c[0x0][0x358] ;  /* 0x00006b00ff0677ac */ /* 0x000ee20008000a00 */
[----:B------:R-:W2:Y:S01]  /*0060*/  S2R R6, SR_TID.Y ;  /* 0x0000000000067919 */ /* 0x000ea20000002200 */
[----:B------:R-:W0:Y:S01]  /*0070*/  S2R R0, SR_TID.X ;  /* 0x0000000000007919 */ /* 0x000e220000002100 */
[----:B-1----:R-:W-:Y:S01]  /*0080*/  UISETP.GE.AND UP0, UPT, UR8, 0x1, UPT ;  /* 0x000000010800788c */ /* 0x002fe2000bf06270 */
[----:B--2---:R-:W-:Y:S02]  /*0090*/  LEA R29, R27, R6, 0x5 ;  /* 0x000000061b1d7211 */ /* 0x004fe400078e28ff */
[----:B0-----:R-:W-:-:S06]  /*00a0*/  LEA R28, R25, R0, 0x5 ;  /* 0x00000000191c7211 */ /* 0x001fcc00078e28ff */
[----:B---3--:R-:W-:Y:S05]  /*00b0*/  BRA.U !UP0, `(.L_x_34) ;  /* 0x0000000508fc7547 */ /* 0x008fea000b800000 */
[----:B------:R-:W0:Y:S01]  /*00c0*/  S2R R7, SR_CgaCtaId ;  /* 0x0000000000077919 */ /* 0x000e220000008800 */
[----:B------:R-:W1:Y:S01]  /*00d0*/  LDCU.64 UR10, c[0x0][0x3a8] ;  /* 0x00007500ff0a77ac */ /* 0x000e620008000a00 */
[----:B------:R-:W-:Y:S02]  /*00e0*/  MOV R3, 0x400 ;  /* 0x0000040000037802 */ /* 0x000fe40000000f00 */
[----:B------:R-:W-:Y:S01]  /*00f0*/  LEA R2, R6, R0, 0x5 ;  /* 0x0000000006027211 */ /* 0x000fe200078e28ff */
[----:B------:R-:W-:Y:S01]  /*0100*/  UIADD3 UR4, UPT, UPT, UR8, 0x1f, URZ ;  /* 0x0000001f08047890 */ /* 0x000fe2000fffe0ff */
[----:B------:R-:W-:Y:S01]  /*0110*/  IADD3 R4, PT, PT, R3, 0x1200, RZ ;  /* 0x0000120003047810 */ /* 0x000fe20007ffe0ff */
[----:B------:R-:W-:Y:S01]  /*0120*/  USHF.R.U32.HI UR5, URZ, 0x1, UR8 ;  /* 0x00000001ff057899 */ /* 0x000fe20008011608 */
[----:B------:R-:W-:Y:S01]  /*0130*/  ISETP.GT.U32.AND P3, PT, R2, 0x3ff, PT ;  /* 0x000003ff0200780c */ /* 0x000fe20003f64070 */
[----:B------:R-:W-:Y:S01]  /*0140*/  USHF.R.U32.HI UR4, URZ, 0x5, UR4 ;  /* 0x00000005ff047899 */ /* 0x000fe20008011604 */
[----:B------:R-:W-:Y:S01]  /*0150*/  SHF.R.U32.HI R2, RZ, 0x5, R2 ;  /* 0x00000005ff027819 */ /* 0x000fe20000011602 */
[----:B------:R-:W2:Y:S01]  /*0160*/  LDCU UR13, c[0x0][0x3b0] ;  /* 0x00007600ff0d77ac */ /* 0x000ea20008000800 */
[----:B------:R-:W-:-:S02]  /*0170*/  LOP3.LUT R20, R0, 0x1f, RZ, 0xc0, !PT ;  /* 0x0000001f00147812 */ /* 0x000fc400078ec0ff */
[-C--:B------:R-:W-:Y:S01]  /*0180*/  LEA R27, R27, R2.reuse, 0x5 ;  /* 0x000000021b1b7211 */ /* 0x080fe200078e28ff */
[----:B------:R-:W3:Y:S01]  /*0190*/  LDCU UR9, c[0x0][0x3a8] ;  /* 0x00007500ff0977ac */ /* 0x000ee20008000800 */
[----:B------:R-:W-:Y:S02]  /*01a0*/  LEA R25, R25, R2, 0x5 ;  /* 0x0000000219197211 */ /* 0x000fe400078e28ff */
[----:B------:R-:W-:Y:S01]  /*01b0*/  MOV R11, RZ ;  /* 0x000000ff000b7202 */ /* 0x000fe20000000f00 */
[----:B------:R-:W4:Y:S01]  /*01c0*/  LDCU UR12, c[0x0][0x3ac] ;  /* 0x00007580ff0c77ac */ /* 0x000f220008000800 */
[----:B-1----:R-:W-:Y:S01]  /*01d0*/  ISETP.GE.AND P1, PT, R28, UR11, PT ;  /* 0x0000000b1c007c0c */ /* 0x002fe2000bf26270 */
[----:B------:R-:W-:Y:S01]  /*01e0*/  IMAD R21, R25, UR4, RZ ;  /* 0x0000000419157c24 */ /* 0x000fe2000f8e02ff */
[----:B------:R-:W-:Y:S02]  /*01f0*/  UMOV UR4, URZ ;  /* 0x000000ff00047c82 */ /* 0x000fe40008000000 */
[----:B------:R-:W-:-:S02]  /*0200*/  ISETP.LT.AND P1, PT, R29, UR10, !P1 ;  /* 0x0000000a1d007c0c */ /* 0x000fc4000cf21270 */
[C---:B0-----:R-:W-:Y:S02]  /*0210*/  LEA R3, R7.reuse, R3, 0x18 ;  /* 0x0000000307037211 */ /* 0x041fe400078ec0ff */
[----:B------:R-:W-:Y:S02]  /*0220*/  LEA R7, R7, R4, 0x18 ;  /* 0x0000000407077211 */ /* 0x000fe400078ec0ff */
[----:B------:R-:W-:Y:S01]  /*0230*/  SHF.L.U32 R4, R0, 0x2, RZ ;  /* 0x0000000200047819 */ /* 0x000fe200000006ff */
[C---:B------:R-:W-:Y:S02]  /*0240*/  IMAD R26, R2.reuse, 0x90, R3 ;  /* 0x00000090021a7824 */ /* 0x040fe400078e0203 */
[----:B------:R-:W-:Y:S01]  /*0250*/  IMAD R24, R2, 0x90, R7 ;  /* 0x0000009002187824 */ /* 0x000fe200078e0207 */
[----:B------:R-:W-:Y:S01]  /*0260*/  SHF.R.U32.HI R2, RZ, 0x1, R20 ;  /* 0x00000001ff027819 */ /* 0x000fe20000011614 */
[----:B------:R-:W-:Y:S01]  /*0270*/  IMAD R23, R6, 0x90, R3 ;  /* 0x0000009006177824 */ /* 0x000fe200078e0203 */
[----:B------:R-:W-:Y:S01]  /*0280*/  LOP3.LUT R5, R4, 0x7c, RZ, 0xc0, !PT ;  /* 0x0000007c04057812 */ /* 0x000fe200078ec0ff */
[----:B------:R-:W-:-:S02]  /*0290*/  IMAD R22, R0, 0x90, R7 ;  /* 0x0000009000167824 */ /* 0x000fc400078e0207 */
[----:B------:R-:W-:Y:S01]  /*02a0*/  IMAD R3, R25, UR5, R2 ;  /* 0x0000000519037c24 */ /* 0x000fe2000f8e0202 */
[----:B------:R-:W-:Y:S01]  /*02b0*/  IADD3 R26, PT, PT, R26, R5, RZ ;  /* 0x000000051a1a7210 */ /* 0x000fe20007ffe0ff */
[----:B------:R-:W-:Y:S01]  /*02c0*/  IMAD R2, R27, UR8, R20 ;  /* 0x000000081b027c24 */ /* 0x000fe2000f8e0214 */
[----:B--234-:R-:W-:-:S07]  /*02d0*/  IADD3 R24, PT, PT, R5, R24, RZ ;  /* 0x0000001805187210 */ /* 0x01cfce0007ffe0ff */
.L_x_39:
[----:B------:R-:W-:Y:S04]  /*02e0*/  BSSY.RECONVERGENT B0, `(.L_x_35) ;  /* 0x0000020000007945 */ /* 0x000fe80003800200 */
[----:B-1----:R-:W-:Y:S05]  /*02f0*/  @P3 BRA `(.L_x_36) ;  /* 0x0000000000783947 */ /* 0x002fea0003800000 */
[----:B------:R-:W-:-:S04]  /*0300*/  ISETP.GE.AND P2, PT, R20, UR13, PT ;  /* 0x0000000d14007c0c */ /* 0x000fc8000bf46270 */
[----:B------:R-:W-:-:S13]  /*0310*/  ISETP.GE.OR P4, PT, R25, UR12, P2 ;  /* 0x0000000c19007c0c */ /* 0x000fda0009786670 */
[----:B------:R-:W0:Y:S02]  /*0320*/  @!P4 LDC.64 R4, c[0x0][0x388] ;  /* 0x0000e200ff04cb82 */ /* 0x000e240000000a00 */
[----:B0-----:R-:W-:-:S04]  /*0330*/  @!P4 IADD3 R8, P0, PT, R3, R4, RZ ;  /* 0x000000040308c210 */ /* 0x001fc80007f1e0ff */
[----:B------:R-:W-:Y:S02]  /*0340*/  @!P4 IADD3.X R9, PT, PT, RZ, R5, RZ, P0, !PT ;  /* 0x00000005ff09c210 */ /* 0x000fe400007fe4ff */
[----:B------:R-:W-:Y:S01]  /*0350*/  ISETP.GE.OR P2, PT, R27, UR9, P2 ;  /* 0x000000091b007c0c */ /* 0x000fe20009746670 */
[----:B------:R-:W0:Y:S02]  /*0360*/  @!P4 LDC.64 R4, c[0x0][0x390] ;  /* 0x0000e400ff04cb82 */ /* 0x000e240000000a00 */
[----:B------:R-:W2:Y:S10]  /*0370*/  @!P4 LDG.E.U8.CONSTANT R8, desc[UR6][R8.64] ;  /* 0x000000060808c981 */ /* 0x000eb4000c1e9100 */
[----:B------:R-:W1:Y:S01]  /*0380*/  @!P2 LDC.64 R6, c[0x0][0x380] ;  /* 0x0000e000ff06ab82 */ /* 0x000e620000000a00 */
[----:B0-----:R-:W-:-:S04]  /*0390*/  @!P4 IADD3 R4, P0, PT, R21, R4, RZ ;  /* 0x000000041504c210 */ /* 0x001fc80007f1e0ff */
[----:B------:R-:W-:-:S05]  /*03a0*/  @!P4 IADD3.X R5, PT, PT, RZ, R5, RZ, P0, !PT ;  /* 0x00000005ff05c210 */ /* 0x000fca00007fe4ff */
[----:B------:R0:W3:Y:S01]  /*03b0*/  @!P4 LDG.E.U8.CONSTANT R4, desc[UR6][R4.64] ;  /* 0x000000060404c981 */ /* 0x0000e2000c1e9100 */
[----:B-1----:R-:W-:-:S06]  /*03c0*/  @!P2 IMAD.WIDE.U32 R6, R2, 0x2, R6 ;  /* 0x000000020206a825 */ /* 0x002fcc00078e0006 */
[----:B------:R1:W4:Y:S01]  /*03d0*/  @!P2 LDG.E.U16.CONSTANT R6, desc[UR6][R6.64] ;  /* 0x000000060606a981 */ /* 0x000322000c1e9500 */
[----:B------:R-:W-:Y:S01]  /*03e0*/  @!P4 LOP3.LUT P5, RZ, R0, 0x1, RZ, 0xc0, !PT ;  /* 0x0000000100ffc812 */ /* 0x000fe200078ac0ff */
[----:B0-----:R-:W-:Y:S01]  /*03f0*/  HFMA2 R5, -RZ, RZ, 0, 0 ;  /* 0x00000000ff057431 */ /* 0x001fe200000001ff */
[----:B------:R-:W-:Y:S02]  /*0400*/  PLOP3.LUT P0, PT, PT, PT, PT, 0x80, 0x8 ;  /* 0x000000000008781c */ /* 0x000fe40003f0f070 */
[----:B------:R-:W-:Y:S02]  /*0410*/  @!P4 PLOP3.LUT P0, PT, P5, PT, PT, 0x80, 0x8 ;  /* 0x000000000008c81c */ /* 0x000fe40002f0f070 */
[----:B-1----:R-:W-:Y:S02]  /*0420*/  MOV R7, RZ ;  /* 0x000000ff00077202 */ /* 0x002fe40000000f00 */
[----:B--2---:R-:W-:-:S04]  /*0430*/  @!P4 LOP3.LUT R9, R8, 0xf0, RZ, 0xc0, !PT ;  /* 0x000000f00809c812 */ /* 0x004fc800078ec0ff */
[----:B------:R-:W-:-:S05]  /*0440*/  @!P4 SHF.R.U32.HI R9, RZ, 0x4, R9 ;  /* 0x00000004ff09c819 */ /* 0x000fca0000011609 */
[----:B------:R-:W-:-:S04]  /*0450*/  @!P0 LOP3.LUT R9, R8, 0xf, RZ, 0xc0, !PT ;  /* 0x0000000f08098812 */ /* 0x000fc800078ec0ff */
[----:B------:R-:W-:-:S06]  /*0460*/  @!P4 SHF.L.U32 R9, R9, 0x2, RZ ;  /* 0x000000020909c819 */ /* 0x000fcc00000006ff */
[----:B------:R-:W0:Y:S01]  /*0470*/  @!P4 LDC R9, c[0x3][R9] ;  /* 0x00c000000909cb82 */ /* 0x000e220000000800 */
[----:B---3--:R-:W-:-:S04]  /*0480*/  @!P4 SHF.L.U32 R4, R4, 0x17, RZ ;  /* 0x000000170404c819 */ /* 0x008fc800000006ff */
[----:B------:R-:W-:Y:S02]  /*0490*/  @!P4 LOP3.LUT R4, R4, 0x7f800000, RZ, 0xc0, !PT ;  /* 0x7f8000000404c812 */ /* 0x000fe400078ec0ff */
[----:B----4-:R-:W-:-:S05]  /*04a0*/  @!P2 SHF.L.U32 R5, R6, 0x10, RZ ;  /* 0x000000100605a819 */ /* 0x010fca00000006ff */
[----:B------:R1:W-:Y:S01]  /*04b0*/  STS [R26], R5 ;  /* 0x000000051a007388 */ /* 0x0003e20000000800 */
[----:B0-----:R-:W-:-:S05]  /*04c0*/  @!P4 FMUL R7, R4, R9 ;  /* 0x000000090407c220 */ /* 0x001fca0000400000 */
[----:B------:R1:W-:Y:S02]  /*04d0*/  STS [R24], R7 ;  /* 0x0000000718007388 */ /* 0x0003e40000000800 */
.L_x_36:
[----:B------:R-:W-:Y:S05]  /*04e0*/  BSYNC.RECONVERGENT B0 ;  /* 0x0000000000007941 */ /* 0x000fea0003800200 */
.L_x_35:
[----:B------:R-:W-:Y:S06]  /*04f0*/  BAR.SYNC.DEFER_BLOCKING 0x0 ;  /* 0x0000000000007b1d */ /* 0x000fec0000010000 */
[----:B------:R-:W-:Y:S04]  /*0500*/  BSSY.RECONVERGENT B0, `(.L_x_37) ;  /* 0x0000032000007945 */ /* 0x000fe80003800200 */
[----:B------:R-:W-:Y:S05]  /*0510*/  @!P1 BRA `(.L_x_38) ;  /* 0x0000000000c09947 */ /* 0x000fea0003800000 */
[----:B------:R-:W-:Y:S04]  /*0520*/  LDS.128 R12, [R23] ;  /* 0x00000000170c7984 */ /* 0x000fe80000000c00 */
[----:B------:R-:W0:Y:S04]  /*0530*/  LDS.128 R16, [R22] ;  /* 0x0000000016107984 */ /* 0x000e280000000c00 */
[----:B-1----:R-:W-:Y:S01]  /*0540*/  LDS.128 R4, [R22+0x10] ;  /* 0x0000100016047984 */ /* 0x002fe20000000c00 */
[----:B0-----:R-:W-:-:S03]  /*0550*/  FFMA R12, R12, R16, R11 ;  /* 0x000000100c0c7223 */ /* 0x001fc6000000000b */
[----:B------:R-:W0:Y:S01]  /*0560*/  LDS.128 R8, [R23+0x10] ;  /* 0x0000100017087984 */ /* 0x000e220000000c00 */
[----:B------:R-:W-:-:S04]  /*0570*/  FFMA R13, R13, R17, R12 ;  /* 0x000000110d0d7223 */ /* 0x000fc8000000000c */
[----:B------:R-:W-:-:S04]  /*0580*/  FFMA R14, R14, R18, R13 ;  /* 0x000000120e0e7223 */ /* 0x000fc8000000000d */
[----:B------:R-:W-:Y:S02]  /*0590*/  FFMA R15, R15, R19, R14 ;  /* 0x000000130f0f7223 */ /* 0x000fe4000000000e */
[----:B------:R-:W-:Y:S02]  /*05a0*/  LDS.128 R16, [R23+0x20] ;  /* 0x0000200017107984 */ /* 0x000fe40000000c00 */
[----:B0-----:R-:W-:Y:S02]  /*05b0*/  FFMA R4, R8, R4, R15 ;  /* 0x0000000408047223 */ /* 0x001fe4000000000f */
[----:B------:R-:W0:Y:S02]  /*05c0*/  LDS.128 R12, [R22+0x20] ;  /* 0x00002000160c7984 */ /* 0x000e240000000c00 */
        /* <DEDUP_REMOVED lines=32> */
[----:B------:R-:W-:-:S04]  /*07d0*/  FFMA R15, R15, R19, R14 ;  /* 0x000000130f0f7223 */ /* 0x000fc8000000000e */
[----:B0-----:R-:W-:-:S04]  /*07e0*/  FFMA R4, R4, R8, R15 ;  /* 0x0000000804047223 */ /* 0x001fc8000000000f */
[----:B------:R-:W-:-:S04]  /*07f0*/  FFMA R5, R5, R9, R4 ;  /* 0x0000000905057223 */ /* 0x000fc80000000004 */
[----:B------:R-:W-:-:S04]  /*0800*/  FFMA R6, R6, R10, R5 ;  /* 0x0000000a06067223 */ /* 0x000fc80000000005 */
[----:B------:R-:W-:-:S07]  /*0810*/  FFMA R11, R7, R11, R6 ;  /* 0x0000000b070b7223 */ /* 0x000fce0000000006 */
.L_x_38:
[----:B------:R-:W-:Y:S05]  /*0820*/  BSYNC.RECONVERGENT B0 ;  /* 0x0000000000007941 */ /* 0x000fea0003800200 */
.L_x_37:
[----:B------:R-:W-:Y:S01]  /*0830*/  BAR.SYNC.DEFER_BLOCKING 0x0 ;  /* 0x0000000000007b1d */ /* 0x000fe20000010000 */
[----:B------:R-:W-:Y:S01]  /*0840*/  UIADD3 UR4, UPT, UPT, UR4, 0x20, URZ ;  /* 0x0000002004047890 */ /* 0x000fe2000fffe0ff */
[----:B------:R-:W-:Y:S02]  /*0850*/  IADD3 R21, PT, PT, R21, 0x1, RZ ;  /* 0x0000000115157810 */ /* 0x000fe40007ffe0ff */
[----:B------:R-:W-:Y:S01]  /*0860*/  IADD3 R3, PT, PT, R3, 0x10, RZ ;  /* 0x0000001003037810 */ /* 0x000fe20007ffe0ff */
[----:B------:R-:W-:Y:S01]  /*0870*/  UISETP.GE.AND UP0, UPT, UR4, UR13, UPT ;  /* 0x0000000d0400728c */ /* 0x000fe2000bf06270 */
[----:B------:R-:W-:Y:S02]  /*0880*/  IADD3 R2, PT, PT, R2, 0x20, RZ ;  /* 0x0000002002027810 */ /* 0x000fe40007ffe0ff */
[----:B------:R-:W-:-:S06]  /*0890*/  IADD3 R20, PT, PT, R20, 0x20, RZ ;  /* 0x0000002014147810 */ /* 0x000fcc0007ffe0ff */
[----:B------:R-:W-:Y:S05]  /*08a0*/  BRA.U !UP0, `(.L_x_39) ;  /* 0xfffffff9088c7547 */ /* 0x000fea000b83ffff */
.L_x_34:
[----:B------:R-:W0:Y:S02]  /*08b0*/  LDCU.64 UR10, c[0x0][0x3a8] ;  /* 0x00007500ff0a77ac */ /* 0x000e240008000a00 */
[----:B0-----:R-:W-:-:S04]  /*08c0*/  ISETP.GE.AND P0, PT, R28, UR11, PT ;  /* 0x0000000b1c007c0c */ /* 0x001fc8000bf06270 */
[----:B------:R-:W-:-:S13]  /*08d0*/  ISETP.GE.OR P0, PT, R29, UR10, P0 ;  /* 0x0000000a1d007c0c */ /* 0x000fda0008706670 */
[----:B------:R-:W-:Y:S05]  /*08e0*/  @P0 EXIT ;  /* 0x000000000000094d */ /* 0x000fea0003800000 */
[----:B------:R-:W0:Y:S01]  /*08f0*/  LDCU.U8 UR4, c[0x0][0x3b4] ;  /* 0x00007680ff0477ac */ /* 0x000e220008000000 */
[----:B-1----:R-:W1:Y:S01]  /*0900*/  LDC.64 R4, c[0x0][0x3a0] ;  /* 0x0000e800ff047b82 */ /* 0x002e620000000a00 */
[----:B------:R-:W-:Y:S01]  /*0910*/  IMAD R7, R29, UR11, R28 ;  /* 0x0000000b1d077c24 */ /* 0x000fe2000f8e021c */
[----:B------:R-:W2:Y:S01]  /*0920*/  LDCU.64 UR8, c[0x0][0x398] ;  /* 0x00007300ff0877ac */ /* 0x000ea20008000a00 */
[----:B0-----:R-:W-:Y:S02]  /*0930*/  UPRMT UR4, UR4, 0x8880, URZ ;  /* 0x0000888004047896 */ /* 0x001fe400080000ff */
[----:B--2---:R-:W-:Y:S02]  /*0940*/  UISETP.EQ.U32.AND UP1, UPT, UR8, URZ, UPT ;  /* 0x000000ff0800728c */ /* 0x004fe4000bf22070 */
[----:B------:R-:W-:-:S04]  /*0950*/  UISETP.NE.AND UP0, UPT, UR4, URZ, UPT ;  /* 0x000000ff0400728c */ /* 0x000fc8000bf05270 */
[----:B------:R-:W-:-:S09]  /*0960*/  UISETP.EQ.OR.EX UP0, UPT, UR9, URZ, !UP0, UP1 ;  /* 0x000000ff0900728c */ /* 0x000fd2000c702710 */
[----:B------:R-:W-:Y:S05]  /*0970*/  BRA.U UP0, `(.L_x_40) ;  /* 0x0000000100147547 */ /* 0x000fea000b800000 */
[----:B------:R-:W0:Y:S02]  /*0980*/  LDC.64 R2, c[0x0][0x398] ;  /* 0x0000e600ff027b82 */ /* 0x000e240000000a00 */
[----:B0-----:R-:W-:-:S06]  /*0990*/  IMAD.WIDE.U32 R28, R28, 0x2, R2 ;  /* 0x000000021c1c7825 */ /* 0x001fcc00078e0002 */
[----:B------:R-:W2:Y:S02]  /*09a0*/  LDG.E.U16.CONSTANT R28, desc[UR6][R28.64] ;  /* 0x000000061c1c7981 */ /* 0x000ea4000c1e9500 */
[----:B--2---:R-:W-:-:S05]  /*09b0*/  SHF.L.U32 R0, R28, 0x10, RZ ;  /* 0x000000101c007819 */ /* 0x004fca00000006ff */
[----:B------:R-:W-:-:S07]  /*09c0*/  FADD R11, R0, R11 ;  /* 0x0000000b000b7221 */ /* 0x000fce0000000000 */
.L_x_40:
[----:B------:R-:W-:Y:S01]  /*09d0*/  F2FP.BF16.F32.PACK_AB R0, RZ, R11 ;  /* 0x0000000bff00723e */ /* 0x000fe200000010ff */
[----:B-1----:R-:W-:-:S05]  /*09e0*/  IMAD.WIDE.U32 R2, R7, 0x2, R4 ;  /* 0x0000000207027825 */ /* 0x002fca00078e0004 */
[----:B------:R-:W-:Y:S01]  /*09f0*/  STG.E.U16 desc[UR6][R2.64], R0 ;  /* 0x0000000002007986 */ /* 0x000fe2000c101506 */
[----:B------:R-:W-:Y:S05]  /*0a00*/  EXIT ;  /* 0x000000000000794d */ /* 0x000fea0003800000 */
.L_x_41:
        /* <DEDUP_REMOVED lines=15> */
.L_x_52:


//--------------------- .text._ZN10mxfp4_gemm18mxfp4_matmul_tiledI6__halfLi32ELi32ELi32EEEvPKT_PKhS6_S4_PS2_iiib --------------------------
	.section	.text._ZN10mxfp4_gemm18mxfp4_matmul_tiledI6__halfLi32ELi32ELi32EEEvPKT_PKhS6_S4_PS2_iiib,"ax",@progbits
	.align	128
        .global         _ZN10mxfp4_gemm18mxfp4_matmul_tiledI6__halfLi32ELi32ELi32EEEvPKT_PKhS6_S4_PS2_iiib
        .type           _ZN10mxfp4_gemm18mxfp4_matmul_tiledI6__halfLi32ELi32ELi32EEEvPKT_PKhS6_S4_PS2_iiib,@function
        .size           _ZN10mxfp4_gemm18mxfp4_matmul_tiledI6__halfLi32ELi32ELi32EEEvPKT_PKhS6_S4_PS2_iiib,(.L_x_53 - _ZN10mxfp4_gemm18mxfp4_matmul_tiledI6__halfLi32ELi32ELi32EEEvPKT_PKhS6_S4_PS2_iiib)
        .other          _ZN10mxfp4_gemm18mxfp4_matmul_tiledI6__halfLi32ELi32ELi32EEEvPKT_PKhS6_S4_PS2_iiib,@"STO_CUDA_ENTRY STV_DEFAULT"
_ZN10mxfp4_gemm18mxfp4_matmul_tiledI6__halfLi32ELi32ELi32EEEvPKT_PKhS6_S4_PS2_iiib:
.text._ZN10mxfp4_gemm18mxfp4_matmul_tiledI6__halfLi32ELi32ELi32EEEvPKT_PKhS6_S4_PS2_iiib:
        /* <DEDUP_REMOVED lines=46> */
.L_x_47:
        /* <DEDUP_REMOVED lines=27> */
[----:B------:R-:W-:Y:S01]  /*0490*/  @!P4 LOP3.LUT R4, R4, 0x7f800000, RZ, 0xc0, !PT ;  /* 0x7f8000000404c812 */ /* 0x000fe200078ec0ff */
[----:B----4-:R-:W-:-:S05]  /*04a0*/  @!P2 HADD2.F32 R5, -RZ, R6.H0_H0 ;  /* 0x20000006ff05a230 */ /* 0x010fca0000004100 */
[----:B------:R1:W-:Y:S01]  /*04b0*/  STS [R26], R5 ;  /* 0x000000051a007388 */ /* 0x0003e20000000800 */
[----:B0-----:R-:W-:-:S05]  /*04c0*/  @!P4 FMUL R7, R4, R9 ;  /* 0x000000090407c220 */ /* 0x001fca0000400000 */
[----:B------:R1:W-:Y:S02]  /*04d0*/  STS [R24], R7 ;  /* 0x0000000718007388 */ /* 0x0003e40000000800 */
.L_x_44:
[----:B------:R-:W-:Y:S05]  /*04e0*/  BSYNC.RECONVERGENT B0 ;  /* 0x0000000000007941 */ /* 0x000fea0003800200 */
.L_x_43:
        /* <DEDUP_REMOVED lines=51> */
.L_x_46:
[----:B------:R-:W-:Y:S05]  /*0820*/  BSYNC.RECONVERGENT B0 ;  /* 0x0000000000007941 */ /* 0x000fea0003800200 */
.L_x_45:
        /* <DEDUP_REMOVED lines=8> */
.L_x_42:
        /* <DEDUP_REMOVED lines=16> */
[----:B--2---:R-:W-:-:S05]  /*09b0*/  HADD2.F32 R0, -RZ, R28.H0_H0 ;  /* 0x2000001cff007230 */ /* 0x004fca0000004100 */
[----:B------:R-:W-:-:S07]  /*09c0*/  FADD R11, R0, R11 ;  /* 0x0000000b000b7221 */ /* 0x000fce0000000000 */
.L_x_48:
[----:B------:R-:W-:Y:S01]  /*09d0*/  F2FP.F16.F32.PACK_AB R0, RZ, R11 ;  /* 0x0000000bff00723e */ /* 0x000fe200000000ff */
[----:B-1----:R-:W-:-:S05]  /*09e0*/  IMAD.WIDE.U32 R2, R7, 0x2, R4 ;  /* 0x0000000207027825 */ /* 0x002fca00078e0004 */
[----:B------:R-:W-:Y:S01]  /*09f0*/  STG.E.U16 desc[UR6][R2.64], R0 ;  /* 0x0000000002007986 */ /* 0x000fe2000c101506 */
[----:B------:R-:W-:Y:S05]  /*0a00*/  EXIT ;  /* 0x000000000000794d */ /* 0x000fea0003800000 */
.L_x_49:
        /* <DEDUP_REMOVED lines=15> */
.L_x_53:


//--------------------- .nv.shared._ZN10mxfp4_gemm14mxfp4_moe_gemmI13__nv_bfloat16EEvPKT_PKhS6_S4_PKjPS2_iiiiibb --------------------------
	.section	.nv.shared._ZN10mxfp4_gemm14mxfp4_moe_gemmI13__nv_bfloat16EEvPKT_PKhS6_S4_PKjPS2_iiiiibb,"aw",@nobits
	.sectionflags	@""
	.align	16
	.zero		1024


//--------------------- .nv.shared.reserved.0     --------------------------
	.section	.nv.shared.reserved.0,"aw",@nobits
	.weak		__nv_reservedSMEM_offset_0_alias
	.size		__nv_reservedSMEM_offset_0_alias, 0, 64
	.other		__nv_reservedSMEM_offset_0_alias,@"STO_CUDA_RESERVED_SHARED STV_DEFAULT"
__nv_reservedSMEM_offset_0_alias:
	.zero		0
	.zero		64


//--------------------- .nv.shared._ZN10mxfp4_gemm14mxfp4_moe_gemmI6__halfEEvPKT_PKhS6_S4_PKjPS2_iiiiibb --------------------------
	.section	.nv.shared._ZN10mxfp4_gemm14mxfp4_moe_gemmI6__halfEEvPKT_PKhS6_S4_PKjPS2_iiiiibb,"aw",@nobits
	.sectionflags	@""
	.align	16
	.zero		1024


//--------------------- .nv.shared._ZN10mxfp4_gemm18mxfp4_matmul_tiledI13__nv_bfloat16Li32ELi32ELi32EEEvPKT_PKhS6_S4_PS2_iiib --------------------------
	.section	.nv.shared._ZN10mxfp4_gemm18mxfp4_matmul_tiledI13__nv_bfloat16Li32ELi32ELi32EEEvPKT_PKhS6_S4_PS2_iiib,"aw",@nobits
	.sectionflags	@""
	.align	16
.nv.shared._ZN10mxfp4_gemm18mxfp4_matmul_tiledI13__nv_bfloat16Li32ELi32ELi32EEEvPKT_PKhS6_S4_PS2_iiib:
	.zero		10240


//--------------------- .nv.shared._ZN10mxfp4_gemm18mxfp4_matmul_tiledI6__halfLi32ELi32ELi32EEEvPKT_PKhS6_S4_PS2_iiib --------------------------
	.section	.nv.shared._ZN10mxfp4_gemm18mxfp4_matmul_tiledI6__halfLi32ELi32ELi32EEEvPKT_PKhS6_S4_PS2_iiib,"aw",@nobits
	.sectionflags	@""
	.align	16
.nv.shared._ZN10mxfp4_gemm18mxfp4_matmul_tiledI6__halfLi32ELi32ELi32EEEvPKT_PKhS6_S4_PS2_iiib:
	.zero		10240


//--------------------- .nv.constant0._ZN10mxfp4_gemm14mxfp4_moe_gemmI13__nv_bfloat16EEvPKT_PKhS6_S4_PKjPS2_iiiiibb --------------------------
	.section	.nv.constant0._ZN10mxfp4_gemm14mxfp4_moe_gemmI13__nv_bfloat16EEvPKT_PKhS6_S4_PKjPS2_iiiiibb,"a",@progbits
	.sectionflags	@""
	.align	4
.nv.constant0._ZN10mxfp4_gemm14mxfp4_moe_gemmI13__nv_bfloat16EEvPKT_PKhS6_S4_PKjPS2_iiiiibb:
	.zero		966


//--------------------- .nv.constant0._ZN10mxfp4_gemm14mxfp4_moe_gemmI6__halfEEvPKT_PKhS6_S4_PKjPS2_iiiiibb --------------------------
	.section	.nv.constant0._ZN10mxfp4_gemm14mxfp4_moe_gemmI6__halfEEvPKT_PKhS6_S4_PKjPS2_iiiiibb,"a",@progbits
	.sectionflags	@""
	.align	4
.nv.constant0._ZN10mxfp4_gemm14mxfp4_moe_gemmI6__halfEEvPKT_PKhS6_S4_PKjPS2_iiiiibb:
	.zero		966


//--------------------- .nv.constant0._ZN10mxfp4_gemm18mxfp4_matmul_tiledI13__nv_bfloat16Li32ELi32ELi32EEEvPKT_PKhS6_S4_PS2_iiib --------------------------
	.section	.nv.constant0._ZN10mxfp4_gemm18mxfp4_matmul_tiledI13__nv_bfloat16Li32ELi32ELi32EEEvPKT_PKhS6_S4_PS2_iiib,"a",@progbits
	.sectionflags	@""
	.align	4
.nv.constant0._ZN10mxfp4_gemm18mxfp4_matmul_tiledI13__nv_bfloat16Li32ELi32ELi32EEEvPKT_PKhS6_S4_PS2_iiib:
	.zero		949


//--------------------- .nv.constant0._ZN10mxfp4_gemm18mxfp4_matmul_tiledI6__halfLi32ELi32ELi32EEEvPKT_PKhS6_S4_PS2_iiib --------------------------
	.section	.nv.constant0._ZN10mxfp4_gemm18mxfp4_matmul_tiledI6__halfLi32ELi32ELi32EEEvPKT_PKhS6_S4_PS2_iiib,"a",@progbits
	.sectionflags	@""
	.align	4
.nv.constant0._ZN10mxfp4_gemm18mxfp4_matmul_tiledI6__halfLi32ELi32ELi32EEEvPKT_PKhS6_S4_PS2_iiib:
	.zero		949


//--------------------- SYMBOLS --------------------------

	.type		.nv.reservedSmem.offset0,@object
	.size		.nv.reservedSmem.offset0,0x4
	.type		.nv.reservedSmem.cap,@object
	.size		.nv.reservedSmem.cap,0x4
